	.target	sm_90a

	.elftype	@"ET_EXEC"


//--------------------- .note.nv.tkinfo           --------------------------
	.section	.note.nv.tkinfo,"",@"SHT_NOTE"
	.sectionflags	@"SHF_NOTE_NV_TKINFO"
	.tkinfo
        /*0018*/ 	.word	0x00000002
        /*0030*/ 	.string	""
        /*0030*/ 	.string	"ptxas"
        /*0030*/ 	.string	"Cuda compilation tools, release 13.0, V13.0.88"
        /*0030*/ 	.string	"Build cuda_13.0.r13.0/compiler.36424714_0"
        /*0030*/ 	.string	"-v  -suppress-debug-info  -lineinfo  -arch sm_90a "



//--------------------- .note.nv.cuinfo           --------------------------
	.section	.note.nv.cuinfo,"",@"SHT_NOTE"
	.sectionflags	@"SHF_NOTE_NV_CUINFO"
        /*0018*/ 	.short	0x0002
        /*001a*/ 	.short	0x005a
        /*001c*/ 	.short	0x0082
	.zero		2


//--------------------- .nv.info                  --------------------------
	.section	.nv.info,"",@"SHT_CUDA_INFO"
	.align	4


	//----- nvinfo : EIATTR_REGCOUNT
	.align		4
        /*0000*/ 	.byte	0x04, 0x2f
        /*0002*/ 	.short	(.L_1 - .L_0)
	.align		4
.L_0:
        /*0004*/ 	.word	index@(matmul_kernel)
        /*0008*/ 	.word	0x000000fe


	//----- nvinfo : EIATTR_FRAME_SIZE
	.align		4
.L_1:
        /*000c*/ 	.byte	0x04, 0x11
        /*000e*/ 	.short	(.L_3 - .L_2)
	.align		4
.L_2:
        /*0010*/ 	.word	index@(matmul_kernel)
        /*0014*/ 	.word	0x00000000


	//----- nvinfo : EIATTR_MIN_STACK_SIZE
	.align		4
.L_3:
        /*0018*/ 	.byte	0x04, 0x12
        /*001a*/ 	.short	(.L_5 - .L_4)
	.align		4
.L_4:
        /*001c*/ 	.word	index@(matmul_kernel)
        /*0020*/ 	.word	0x00000000
.L_5:


//--------------------- .nv.compat                --------------------------
	.section	.nv.compat,"",@"SHT_CUDA_COMPAT_INFO"
	.align	4
        /*0000*/ 	.byte	0x02, 0x09, 0x01, 0x00, 0x02, 0x02, 0x04, 0x00, 0x02, 0x05, 0x05, 0x00, 0x03, 0x07, 0x01, 0x01
        /*0010*/ 	.byte	0x02, 0x03, 0x00, 0x00, 0x02, 0x06, 0x01, 0x00, 0x04, 0x0b, 0x08, 0x00, 0x00, 0x00, 0x00, 0x00
        /*0020*/ 	.byte	0x00, 0x00, 0x00, 0x00


//--------------------- .nv.info.matmul_kernel    --------------------------
	.section	.nv.info.matmul_kernel,"",@"SHT_CUDA_INFO"
	.sectionflags	@""
	.align	4


	//----- nvinfo : EIATTR_CUDA_API_VERSION
	.align		4
        /*0000*/ 	.byte	0x04, 0x37
        /*0002*/ 	.short	(.L_7 - .L_6)
.L_6:
        /*0004*/ 	.word	0x00000082


	//----- nvinfo : EIATTR_KPARAM_INFO
	.align		4
.L_7:
        /*0008*/ 	.byte	0x04, 0x17
        /*000a*/ 	.short	(.L_9 - .L_8)
.L_8:
        /*000c*/ 	.word	0x00000000
        /*0010*/ 	.short	0x000d
        /*0012*/ 	.short	0x0048
        /*0014*/ 	.byte	0x00, 0xf4, 0x21, 0x00


	//----- nvinfo : EIATTR_KPARAM_INFO
	.align		4
.L_9:
        /*0018*/ 	.byte	0x04, 0x17
        /*001a*/ 	.short	(.L_11 - .L_10)
.L_10:
        /*001c*/ 	.word	0x00000000
        /*0020*/ 	.short	0x000c
        /*0022*/ 	.short	0x0040
        /*0024*/ 	.byte	0x00, 0xf4, 0x21, 0x00


	//----- nvinfo : EIATTR_KPARAM_INFO
	.align		4
.L_11:
        /*0028*/ 	.byte	0x04, 0x17
        /*002a*/ 	.short	(.L_13 - .L_12)
.L_12:
        /*002c*/ 	.word	0x00000000
        /*0030*/ 	.short	0x000b
        /*0032*/ 	.short	0x0038
        /*0034*/ 	.byte	0x00, 0xf0, 0x11, 0x00


	//----- nvinfo : EIATTR_KPARAM_INFO
	.align		4
.L_13:
        /*0038*/ 	.byte	0x04, 0x17
        /*003a*/ 	.short	(.L_15 - .L_14)
.L_14:
        /*003c*/ 	.word	0x00000000
        /*0040*/ 	.short	0x000a
        /*0042*/ 	.short	0x0034
        /*0044*/ 	.byte	0x00, 0xf0, 0x11, 0x00


	//----- nvinfo : EIATTR_KPARAM_INFO
	.align		4
.L_15:
        /*0048*/ 	.byte	0x04, 0x17
        /*004a*/ 	.short	(.L_17 - .L_16)
.L_16:
        /*004c*/ 	.word	0x00000000
        /*0050*/ 	.short	0x0009
        /*0052*/ 	.short	0x0030
        /*0054*/ 	.byte	0x00, 0xf0, 0x11, 0x00


	//----- nvinfo : EIATTR_KPARAM_INFO
	.align		4
.L_17:
        /*0058*/ 	.byte	0x04, 0x17
        /*005a*/ 	.short	(.L_19 - .L_18)
.L_18:
        /*005c*/ 	.word	0x00000000
        /*0060*/ 	.short	0x0008
        /*0062*/ 	.short	0x002c
        /*0064*/ 	.byte	0x00, 0xf0, 0x11, 0x00


	//----- nvinfo : EIATTR_KPARAM_INFO
	.align		4
.L_19:
        /*0068*/ 	.byte	0x04, 0x17
        /*006a*/ 	.short	(.L_21 - .L_20)
.L_20:
        /*006c*/ 	.word	0x00000000
        /*0070*/ 	.short	0x0007
        /*0072*/ 	.short	0x0028
        /*0074*/ 	.byte	0x00, 0xf0, 0x11, 0x00


	//----- nvinfo : EIATTR_KPARAM_INFO
	.align		4
.L_21:
        /*0078*/ 	.byte	0x04, 0x17
        /*007a*/ 	.short	(.L_23 - .L_22)
.L_22:
        /*007c*/ 	.word	0x00000000
        /*0080*/ 	.short	0x0006
        /*0082*/ 	.short	0x0024
        /*0084*/ 	.byte	0x00, 0xf0, 0x11, 0x00


	//----- nvinfo : EIATTR_KPARAM_INFO
	.align		4
.L_23:
        /*0088*/ 	.byte	0x04, 0x17
        /*008a*/ 	.short	(.L_25 - .L_24)
.L_24:
        /*008c*/ 	.word	0x00000000
        /*0090*/ 	.short	0x0005
        /*0092*/ 	.short	0x0020
        /*0094*/ 	.byte	0x00, 0xf0, 0x11, 0x00


	//----- nvinfo : EIATTR_KPARAM_INFO
	.align		4
.L_25:
        /*0098*/ 	.byte	0x04, 0x17
        /*009a*/ 	.short	(.L_27 - .L_26)
.L_26:
        /*009c*/ 	.word	0x00000000
        /*00a0*/ 	.short	0x0004
        /*00a2*/ 	.short	0x001c
        /*00a4*/ 	.byte	0x00, 0xf0, 0x11, 0x00


	//----- nvinfo : EIATTR_KPARAM_INFO
	.align		4
.L_27:
        /*00a8*/ 	.byte	0x04, 0x17
        /*00aa*/ 	.short	(.L_29 - .L_28)
.L_28:
        /*00ac*/ 	.word	0x00000000
        /*00b0*/ 	.short	0x0003
        /*00b2*/ 	.short	0x0018
        /*00b4*/ 	.byte	0x00, 0xf0, 0x11, 0x00


	//----- nvinfo : EIATTR_KPARAM_INFO
	.align		4
.L_29:
        /*00b8*/ 	.byte	0x04, 0x17
        /*00ba*/ 	.short	(.L_31 - .L_30)
.L_30:
        /*00bc*/ 	.word	0x00000000
        /*00c0*/ 	.short	0x0002
        /*00c2*/ 	.short	0x0010
        /*00c4*/ 	.byte	0x00, 0xf4, 0x21, 0x00


	//----- nvinfo : EIATTR_KPARAM_INFO
	.align		4
.L_31:
        /*00c8*/ 	.byte	0x04, 0x17
        /*00ca*/ 	.short	(.L_33 - .L_32)
.L_32:
        /*00cc*/ 	.word	0x00000000
        /*00d0*/ 	.short	0x0001
        /*00d2*/ 	.short	0x0008
        /*00d4*/ 	.byte	0x00, 0xf4, 0x21, 0x00


	//----- nvinfo : EIATTR_KPARAM_INFO
	.align		4
.L_33:
        /*00d8*/ 	.byte	0x04, 0x17
        /*00da*/ 	.short	(.L_35 - .L_34)
.L_34:
        /*00dc*/ 	.word	0x00000000
        /*00e0*/ 	.short	0x0000
        /*00e2*/ 	.short	0x0000
        /*00e4*/ 	.byte	0x00, 0xf4, 0x21, 0x00


	//----- nvinfo : EIATTR_EXPLICIT_CLUSTER
	.align		4
.L_35:
        /*00e8*/ 	.byte	0x01, 0x3e
	.zero		2


	//----- nvinfo : EIATTR_CTA_PER_CLUSTER
	.align		4
        /*00ec*/ 	.byte	0x04, 0x3d
        /*00ee*/ 	.short	(.L_37 - .L_36)
.L_36:
        /*00f0*/ 	.word	0x00000004
        /*00f4*/ 	.word	0x00000001
        /*00f8*/ 	.word	0x00000001


	//----- nvinfo : EIATTR_SPARSE_MMA_MASK
	.align		4
.L_37:
        /*00fc*/ 	.byte	0x03, 0x50
        /*00fe*/ 	.short	0x0000


	//----- nvinfo : EIATTR_MAXREG_COUNT
	.align		4
        /*0100*/ 	.byte	0x03, 0x1b
        /*0102*/ 	.short	0x00ff


	//----- nvinfo : EIATTR_NUM_BARRIERS
	.align		4
        /*0104*/ 	.byte	0x02, 0x4c
        /*0106*/ 	.byte	0x01
	.zero		1


	//----- nvinfo : EIATTR_MERCURY_ISA_VERSION
	.align		4
        /*0108*/ 	.byte	0x03, 0x5f
        /*010a*/ 	.short	0x0101


	//----- nvinfo : EIATTR_EXIT_INSTR_OFFSETS
	.align		4
        /*010c*/ 	.byte	0x04, 0x1c
        /*010e*/ 	.short	(.L_39 - .L_38)


	//   ....[0]....
.L_38:
        /*0110*/ 	.word	0x00005730


	//   ....[1]....
        /*0114*/ 	.word	0x00005760


	//----- nvinfo : EIATTR_REQNTID
	.align		4
.L_39:
        /*0118*/ 	.byte	0x04, 0x10
        /*011a*/ 	.short	(.L_41 - .L_40)
.L_40:
        /*011c*/ 	.word	0x00000080
        /*0120*/ 	.word	0x00000001
        /*0124*/ 	.word	0x00000001


	//----- nvinfo : EIATTR_CBANK_PARAM_SIZE
	.align		4
.L_41:
        /*0128*/ 	.byte	0x03, 0x19
        /*012a*/ 	.short	0x0050


	//----- nvinfo : EIATTR_PARAM_CBANK
	.align		4
        /*012c*/ 	.byte	0x04, 0x0a
        /*012e*/ 	.short	(.L_43 - .L_42)
	.align		4
.L_42:
        /*0130*/ 	.word	index@(.nv.constant0.matmul_kernel)
        /*0134*/ 	.short	0x0210
        /*0136*/ 	.short	0x0050


	//----- nvinfo : EIATTR_SW_WAR
	.align		4
.L_43:
        /*0138*/ 	.byte	0x04, 0x36
        /*013a*/ 	.short	(.L_45 - .L_44)
.L_44:
        /*013c*/ 	.word	0x00000008
.L_45:


//--------------------- .nv.callgraph             --------------------------
	.section	.nv.callgraph,"",@"SHT_CUDA_CALLGRAPH"
	.align	4
	.sectionentsize	8
	.align		4
        /*0000*/ 	.word	0x00000000
	.align		4
        /*0004*/ 	.word	0xffffffff
	.align		4
        /*0008*/ 	.word	0x00000000
	.align		4
        /*000c*/ 	.word	0xfffffffe
	.align		4
        /*0010*/ 	.word	0x00000000
	.align		4
        /*0014*/ 	.word	0xfffffffd
	.align		4
        /*0018*/ 	.word	0x00000000
	.align		4
        /*001c*/ 	.word	0xfffffffc


//--------------------- .text.matmul_kernel       --------------------------
	.section	.text.matmul_kernel,"ax",@progbits
	.align	128
        .global         matmul_kernel
        .type           matmul_kernel,@function
        .size           matmul_kernel,(.L_x_3 - matmul_kernel)
        .other          matmul_kernel,@"STO_CUDA_ENTRY STV_DEFAULT"
matmul_kernel:
.text.matmul_kernel:
[----:B------:R-:W-:Y:S08]  /*0000*/  LDC R1, c[0x0][0x28] ;  /* 0x00000a00ff017b82 */ /* 0x000ff00000000800 */
[----:B------:R-:W0:Y:S01]  /*0010*/  LDC.64 R36, c[0x0][0x228] ;  /* 0x00008a00ff247b82 */ /* 0x000e220000000a00 */
[----:B------:R-:W1:Y:S01]  /*0020*/  S2R R72, SR_TID.X ;  /* 0x0000000000487919 */ /* 0x000e620000002100 */
[----:B------:R-:W-:Y:S01]  /*0030*/  UMOV UR6, 0x400 ;  /* 0x0000040000067882 */ /* 0x000fe20000000000 */
[----:B------:R-:W-:Y:S01]  /*0040*/  ULDC.64 UR14, c[0x0][0x208] ;  /* 0x00008200000e7ab9 */ /* 0x000fe20000000a00 */
[----:B------:R-:W-:-:S02]  /*0050*/  CS2R R24, SRZ ;  /* 0x0000000000187805 */ /* 0x000fc4000001ff00 */
[----:B------:R-:W-:Y:S02]  /*0060*/  CS2R R26, SRZ ;  /* 0x00000000001a7805 */ /* 0x000fe4000001ff00 */
[----:B------:R-:W-:Y:S02]  /*0070*/  CS2R R32, SRZ ;  /* 0x0000000000207805 */ /* 0x000fe4000001ff00 */
[----:B------:R-:W-:Y:S01]  /*0080*/  CS2R R34, SRZ ;  /* 0x0000000000227805 */ /* 0x000fe2000001ff00 */
[----:B------:R-:W2:Y:S01]  /*0090*/  S2UR UR4, SR_CTAID.X ;  /* 0x00000000000479c3 */ /* 0x000ea20000002500 */
[----:B------:R-:W-:Y:S02]  /*00a0*/  CS2R R40, SRZ ;  /* 0x0000000000287805 */ /* 0x000fe4000001ff00 */
[----:B------:R-:W-:Y:S02]  /*00b0*/  CS2R R42, SRZ ;  /* 0x00000000002a7805 */ /* 0x000fe4000001ff00 */
[----:B------:R-:W-:-:S02]  /*00c0*/  CS2R R48, SRZ ;  /* 0x0000000000307805 */ /* 0x000fc4000001ff00 */
[----:B------:R-:W-:Y:S01]  /*00d0*/  CS2R R50, SRZ ;  /* 0x0000000000327805 */ /* 0x000fe2000001ff00 */
[----:B------:R-:W3:Y:S01]  /*00e0*/  LDC R174, c[0x0][0x230] ;  /* 0x00008c00ffae7b82 */ /* 0x000ee20000000800 */
[----:B0-----:R-:W-:-:S07]  /*00f0*/  VIADD R0, R37, 0x3f ;  /* 0x0000003f25007836 */ /* 0x001fce0000000000 */
[----:B------:R-:W0:Y:S01]  /*0100*/  S2UR UR12, SR_CgaCtaId ;  /* 0x00000000000c79c3 */ /* 0x000e220000008800 */
[----:B------:R-:W-:Y:S02]  /*0110*/  SHF.R.S32.HI R3, RZ, 0x1f, R0 ;  /* 0x0000001fff037819 */ /* 0x000fe40000011400 */
[----:B--2---:R-:W-:Y:S01]  /*0120*/  I2FP.F32.U32 R5, UR4 ;  /* 0x0000000400057c45 */ /* 0x004fe20008201000 */
[----:B------:R-:W-:Y:S01]  /*0130*/  ULDC UR4, c[0x0][0x150] ;  /* 0x0000540000047ab9 */ /* 0x000fe20000000800 */
[----:B------:R-:W-:Y:S02]  /*0140*/  LEA.HI R3, R3, R0, RZ, 0x6 ;  /* 0x0000000003037211 */ /* 0x000fe400078f30ff */
[----:B-1----:R-:W-:Y:S01]  /*0150*/  SHF.R.U32.HI R71, RZ, 0x6, R72 ;  /* 0x00000006ff477819 */ /* 0x002fe20000011648 */
[----:B------:R-:W-:Y:S01]  /*0160*/  FMUL R5, R5, UR4 ;  /* 0x0000000405057c20 */ /* 0x000fe20008400000 */
[----:B------:R-:W-:Y:S01]  /*0170*/  SHF.R.S32.HI R3, RZ, 0x6, R3 ;  /* 0x00000006ff037819 */ /* 0x000fe20000011403 */
[----:B---3--:R-:W-:Y:S01]  /*0180*/  VIADD R174, R174, 0x3f ;  /* 0x0000003faeae7836 */ /* 0x008fe20000000000 */
[----:B------:R-:W-:-:S03]  /*0190*/  LOP3.LUT R87, R72, 0x3f, RZ, 0xc0, !PT ;  /* 0x0000003f48577812 */ /* 0x000fc600078ec0ff */
[----:B------:R-:W-:Y:S01]  /*01a0*/  IMAD.SHL.U32 R4, R3, 0x8, RZ ;  /* 0x0000000803047824 */ /* 0x000fe200078e00ff */
[----:B------:R-:W1:Y:S01]  /*01b0*/  F2I.U32.TRUNC.NTZ R5, R5 ;  /* 0x0000000500057305 */ /* 0x000e62000020f000 */
[C---:B------:R-:W-:Y:S02]  /*01c0*/  LEA.HI R92, R72.reuse, 0xe, RZ, 0x1a ;  /* 0x0000000e485c7811 */ /* 0x040fe400078fd0ff */
[C---:B------:R-:W-:Y:S02]  /*01d0*/  LEA.HI R91, R72.reuse, 0x1e, RZ, 0x1a ;  /* 0x0000001e485b7811 */ /* 0x040fe400078fd0ff */
[----:B------:R-:W-:Y:S01]  /*01e0*/  IABS R7, R4 ;  /* 0x0000000400077213 */ /* 0x000fe20000000000 */
[----:B0-----:R-:W-:Y:S01]  /*01f0*/  USHF.L.U32 UR5, UR12, 0x6, URZ ;  /* 0x000000060c057899 */ /* 0x001fe2000800063f */
[C---:B------:R-:W-:Y:S01]  /*0200*/  LEA.HI R90, R72.reuse, 0x2e, RZ, 0x1a ;  /* 0x0000002e485a7811 */ /* 0x040fe200078fd0ff */
[----:B------:R-:W-:Y:S01]  /*0210*/  ULEA UR12, UR12, UR6, 0x18 ;  /* 0x000000060c0c7291 */ /* 0x000fe2000f8ec03f */
[----:B------:R-:W0:Y:S01]  /*0220*/  I2F.RP R0, R7 ;  /* 0x0000000700007306 */ /* 0x000e220000209400 */
[----:B------:R-:W-:Y:S01]  /*0230*/  ULOP3.LUT UR5, UR5, 0xc0, URZ, 0xc0, !UPT ;  /* 0x000000c005057892 */ /* 0x000fe2000f8ec03f */
[----:B------:R-:W-:-:S02]  /*0240*/  LEA.HI R89, R72, 0x3e, RZ, 0x1a ;  /* 0x0000003e48597811 */ /* 0x000fc400078fd0ff */
[----:B------:R-:W-:Y:S02]  /*0250*/  SGXT.U32 R71, R71, 0x1 ;  /* 0x000000014747781a */ /* 0x000fe40000000000 */
[----:B-1----:R-:W-:Y:S02]  /*0260*/  IABS R11, R5 ;  /* 0x00000005000b7213 */ /* 0x002fe40000000000 */
[----:B0-----:R-:W0:Y:S02]  /*0270*/  MUFU.RCP R0, R0 ;  /* 0x0000000000007308 */ /* 0x001e240000001000 */
[----:B0-----:R-:W-:Y:S01]  /*0280*/  VIADD R2, R0, 0xffffffe ;  /* 0x0ffffffe00027836 */ /* 0x001fe20000000000 */
[----:B------:R-:W-:-:S05]  /*0290*/  IABS R0, R4 ;  /* 0x0000000400007213 */ /* 0x000fca0000000000 */
[----:B------:R0:W1:Y:S01]  /*02a0*/  F2I.FTZ.U32.TRUNC.NTZ R3, R2 ;  /* 0x0000000200037305 */ /* 0x000062000021f000 */
[----:B------:R-:W-:Y:S02]  /*02b0*/  IMAD.MOV R0, RZ, RZ, -R0 ;  /* 0x000000ffff007224 */ /* 0x000fe400078e0a00 */
[----:B0-----:R-:W-:Y:S02]  /*02c0*/  IMAD.MOV.U32 R2, RZ, RZ, RZ ;  /* 0x000000ffff027224 */ /* 0x001fe400078e00ff */
[----:B-1----:R-:W-:-:S04]  /*02d0*/  IMAD.MOV R6, RZ, RZ, -R3 ;  /* 0x000000ffff067224 */ /* 0x002fc800078e0a03 */
[----:B------:R-:W-:-:S04]  /*02e0*/  IMAD R9, R6, R7, RZ ;  /* 0x0000000706097224 */ /* 0x000fc800078e02ff */
[----:B------:R-:W-:-:S06]  /*02f0*/  IMAD.HI.U32 R2, R3, R9, R2 ;  /* 0x0000000903027227 */ /* 0x000fcc00078e0002 */
[----:B------:R-:W-:-:S04]  /*0300*/  IMAD.HI.U32 R2, R2, R11, RZ ;  /* 0x0000000b02027227 */ /* 0x000fc800078e00ff */
[----:B------:R-:W-:-:S05]  /*0310*/  IMAD R0, R2, R0, R11 ;  /* 0x0000000002007224 */ /* 0x000fca00078e020b */
[----:B------:R-:W-:-:S13]  /*0320*/  ISETP.GT.U32.AND P1, PT, R7, R0, PT ;  /* 0x000000000700720c */ /* 0x000fda0003f24070 */
[----:B------:R-:W-:Y:S02]  /*0330*/  @!P1 IMAD.IADD R0, R0, 0x1, -R7 ;  /* 0x0000000100009824 */ /* 0x000fe400078e0a07 */
[----:B------:R-:W-:Y:S01]  /*0340*/  @!P1 VIADD R2, R2, 0x1 ;  /* 0x0000000102029836 */ /* 0x000fe20000000000 */
[----:B------:R-:W-:Y:S02]  /*0350*/  ISETP.NE.AND P1, PT, R4, RZ, PT ;  /* 0x000000ff0400720c */ /* 0x000fe40003f25270 */
[----:B------:R-:W-:Y:S02]  /*0360*/  ISETP.GE.U32.AND P0, PT, R0, R7, PT ;  /* 0x000000070000720c */ /* 0x000fe40003f06070 */
[----:B------:R-:W-:-:S04]  /*0370*/  LOP3.LUT R0, R5, R4, RZ, 0x3c, !PT ;  /* 0x0000000405007212 */ /* 0x000fc800078e3cff */
[----:B------:R-:W-:Y:S01]  /*0380*/  ISETP.GE.AND P2, PT, R0, RZ, PT ;  /* 0x000000ff0000720c */ /* 0x000fe20003f46270 */
[----:B------:R-:W-:-:S05]  /*0390*/  VIADD R0, R36, 0xff ;  /* 0x000000ff24007836 */ /* 0x000fca0000000000 */
[----:B------:R-:W-:Y:S01]  /*03a0*/  SHF.R.S32.HI R3, RZ, 0x1f, R0 ;  /* 0x0000001fff037819 */ /* 0x000fe20000011400 */
[----:B------:R-:W-:-:S03]  /*03b0*/  @P0 VIADD R2, R2, 0x1 ;  /* 0x0000000102020836 */ /* 0x000fc60000000000 */
[----:B------:R-:W-:-:S03]  /*03c0*/  LEA.HI R3, R3, R0, RZ, 0x8 ;  /* 0x0000000003037211 */ /* 0x000fc600078f40ff */
[----:B------:R-:W-:Y:S01]  /*03d0*/  @!P2 IMAD.MOV R2, RZ, RZ, -R2 ;  /* 0x000000ffff02a224 */ /* 0x000fe200078e0a02 */
[----:B------:R-:W-:-:S05]  /*03e0*/  @!P1 LOP3.LUT R2, RZ, R4, RZ, 0x33, !PT ;  /* 0x00000004ff029212 */ /* 0x000fca00078e33ff */
[----:B------:R-:W-:Y:S02]  /*03f0*/  IMAD.SHL.U32 R6, R2, 0x8, RZ ;  /* 0x0000000802067824 */ /* 0x000fe400078e00ff */
[----:B------:R-:W-:-:S03]  /*0400*/  IMAD.MOV R2, RZ, RZ, -R2 ;  /* 0x000000ffff027224 */ /* 0x000fc600078e0a02 */
[----:B------:R-:W-:Y:S01]  /*0410*/  LEA.HI.SX32 R3, R3, -R6, 0x18 ;  /* 0x8000000603037211 */ /* 0x000fe200078fc2ff */
[----:B------:R-:W-:-:S03]  /*0420*/  IMAD R4, R4, R2, R5 ;  /* 0x0000000204047224 */ /* 0x000fc600078e0205 */
[----:B------:R-:W-:Y:S02]  /*0430*/  VIMNMX R11, R3, 0x8, PT ;  /* 0x00000008030b7848 */ /* 0x000fe40003fe0100 */
[----:B------:R-:W-:Y:S02]  /*0440*/  IABS R9, R4 ;  /* 0x0000000400097213 */ /* 0x000fe40000000000 */
[----:B------:R-:W-:-:S04]  /*0450*/  IABS R7, R11 ;  /* 0x0000000b00077213 */ /* 0x000fc80000000000 */
[----:B------:R-:W0:Y:S08]  /*0460*/  I2F.RP R0, R7 ;  /* 0x0000000700007306 */ /* 0x000e300000209400 */
[----:B0-----:R-:W0:Y:S02]  /*0470*/  MUFU.RCP R0, R0 ;  /* 0x0000000000007308 */ /* 0x001e240000001000 */
[----:B0-----:R-:W-:-:S06]  /*0480*/  VIADD R3, R0, 0xffffffe ;  /* 0x0ffffffe00037836 */ /* 0x001fcc0000000000 */
[----:B------:R-:W0:Y:S02]  /*0490*/  F2I.FTZ.U32.TRUNC.NTZ R3, R3 ;  /* 0x0000000300037305 */ /* 0x000e24000021f000 */
[----:B0-----:R-:W-:-:S04]  /*04a0*/  IMAD.MOV R8, RZ, RZ, -R3 ;  /* 0x000000ffff087224 */ /* 0x001fc800078e0a03 */
[----:B------:R-:W-:Y:S01]  /*04b0*/  IMAD.MOV.U32 R2, RZ, RZ, R8 ;  /* 0x000000ffff027224 */ /* 0x000fe200078e0008 */
[----:B------:R-:W-:-:S03]  /*04c0*/  IABS R8, R11 ;  /* 0x0000000b00087213 */ /* 0x000fc60000000000 */
[----:B------:R-:W-:Y:S02]  /*04d0*/  IMAD R5, R2, R7, RZ ;  /* 0x0000000702057224 */ /* 0x000fe400078e02ff */
[----:B------:R-:W-:Y:S02]  /*04e0*/  IMAD.MOV.U32 R2, RZ, RZ, RZ ;  /* 0x000000ffff027224 */ /* 0x000fe400078e00ff */
[----:B------:R-:W-:Y:S02]  /*04f0*/  IMAD.MOV R0, RZ, RZ, -R8 ;  /* 0x000000ffff007224 */ /* 0x000fe400078e0a08 */
        /* <DEDUP_REMOVED lines=9> */
[----:B------:R-:W-:-:S07]  /*0590*/  ISETP.GE.AND P2, PT, R0, RZ, PT ;  /* 0x000000ff0000720c */ /* 0x000fce0003f46270 */
[----:B------:R-:W-:Y:S01]  /*05a0*/  @P0 VIADD R2, R2, 0x1 ;  /* 0x0000000102020836 */ /* 0x000fe20000000000 */
[----:B------:R-:W-:-:S05]  /*05b0*/  ISETP.GE.AND P0, PT, R174, 0x40, PT ;  /* 0x00000040ae00780c */ /* 0x000fca0003f06270 */
[----:B------:R-:W-:Y:S01]  /*05c0*/  @!P2 IMAD.MOV R2, RZ, RZ, -R2 ;  /* 0x000000ffff02a224 */ /* 0x000fe200078e0a02 */
[----:B------:R-:W-:-:S05]  /*05d0*/  @!P1 LOP3.LUT R2, RZ, R11, RZ, 0x33, !PT ;  /* 0x0000000bff029212 */ /* 0x000fca00078e33ff */
[----:B------:R-:W-:Y:S02]  /*05e0*/  IMAD.MOV R0, RZ, RZ, -R2 ;  /* 0x000000ffff007224 */ /* 0x000fe400078e0a02 */
[----:B------:R-:W-:Y:S02]  /*05f0*/  IMAD.SHL.U32 R2, R2, 0x40, RZ ;  /* 0x0000004002027824 */ /* 0x000fe400078e00ff */
[----:B------:R-:W-:Y:S02]  /*0600*/  IMAD R0, R11, R0, R4 ;  /* 0x000000000b007224 */ /* 0x000fe400078e0204 */
[C---:B------:R-:W-:Y:S01]  /*0610*/  IMAD.IADD R63, R2.reuse, 0x1, R92 ;  /* 0x00000001023f7824 */ /* 0x040fe200078e025c */
[----:B------:R-:W-:Y:S01]  /*0620*/  LOP3.LUT R70, R2, R71, RZ, 0xfc, !PT ;  /* 0x0000004702467212 */ /* 0x000fe200078efcff */
[----:B------:R-:W-:Y:S01]  /*0630*/  IMAD.IADD R0, R6, 0x1, R0 ;  /* 0x0000000106007824 */ /* 0x000fe200078e0200 */
[C---:B------:R-:W-:Y:S01]  /*0640*/  LOP3.LUT R69, R2.reuse, 0x2, R71, 0xfe, !PT ;  /* 0x0000000202457812 */ /* 0x040fe200078efe47 */
[C---:B------:R-:W-:Y:S01]  /*0650*/  IMAD.IADD R23, R2.reuse, 0x1, R91 ;  /* 0x0000000102177824 */ /* 0x040fe200078e025b */
[C---:B------:R-:W-:Y:S01]  /*0660*/  LOP3.LUT R68, R2.reuse, 0x4, R71, 0xfe, !PT ;  /* 0x0000000402447812 */ /* 0x040fe200078efe47 */
[----:B------:R-:W-:Y:S01]  /*0670*/  IMAD.IADD R15, R2, 0x1, R90 ;  /* 0x00000001020f7824 */ /* 0x000fe200078e025a */
[----:B------:R-:W-:Y:S01]  /*0680*/  R2UR UR4, R0 ;  /* 0x00000000000472ca */ /* 0x000fe200000e0000 */
[C---:B------:R-:W-:Y:S01]  /*0690*/  IMAD.IADD R7, R2.reuse, 0x1, R89 ;  /* 0x0000000102077824 */ /* 0x040fe200078e0259 */
[----:B------:R-:W-:-:S02]  /*06a0*/  LOP3.LUT R67, R2, 0x6, R71, 0xfe, !PT ;  /* 0x0000000602437812 */ /* 0x000fc400078efe47 */
[C-C-:B------:R-:W-:Y:S02]  /*06b0*/  LOP3.LUT R66, R2.reuse, 0x8, R71.reuse, 0xfe, !PT ;  /* 0x0000000802427812 */ /* 0x140fe400078efe47 */
[C-C-:B------:R-:W-:Y:S02]  /*06c0*/  LOP3.LUT R65, R2.reuse, 0xa, R71.reuse, 0xfe, !PT ;  /* 0x0000000a02417812 */ /* 0x140fe400078efe47 */
[C-C-:B------:R-:W-:Y:S02]  /*06d0*/  LOP3.LUT R64, R2.reuse, 0xc, R71.reuse, 0xfe, !PT ;  /* 0x0000000c02407812 */ /* 0x140fe400078efe47 */
[C-C-:B------:R-:W-:Y:S02]  /*06e0*/  LOP3.LUT R62, R2.reuse, 0x10, R71.reuse, 0xfe, !PT ;  /* 0x00000010023e7812 */ /* 0x140fe400078efe47 */
[C-C-:B------:R-:W-:Y:S01]  /*06f0*/  LOP3.LUT R61, R2.reuse, 0x12, R71.reuse, 0xfe, !PT ;  /* 0x00000012023d7812 */ /* 0x140fe200078efe47 */
[----:B------:R-:W-:Y:S01]  /*0700*/  ULEA UR4, UR4, UR5, 0x8 ;  /* 0x0000000504047291 */ /* 0x000fe2000f8e403f */
[----:B------:R-:W-:-:S02]  /*0710*/  LOP3.LUT R60, R2, 0x14, R71, 0xfe, !PT ;  /* 0x00000014023c7812 */ /* 0x000fc400078efe47 */
[C-C-:B------:R-:W-:Y:S02]  /*0720*/  LOP3.LUT R59, R2.reuse, 0x16, R71.reuse, 0xfe, !PT ;  /* 0x00000016023b7812 */ /* 0x140fe400078efe47 */
[C-C-:B------:R-:W-:Y:S01]  /*0730*/  LOP3.LUT R58, R2.reuse, 0x18, R71.reuse, 0xfe, !PT ;  /* 0x00000018023a7812 */ /* 0x140fe200078efe47 */
[----:B------:R-:W-:Y:S01]  /*0740*/  VIADD R6, R87, UR4 ;  /* 0x0000000457067c36 */ /* 0x000fe20008000000 */
[C-C-:B------:R-:W-:Y:S02]  /*0750*/  LOP3.LUT R57, R2.reuse, 0x1a, R71.reuse, 0xfe, !PT ;  /* 0x0000001a02397812 */ /* 0x140fe400078efe47 */
[C-C-:B------:R-:W-:Y:S02]  /*0760*/  LOP3.LUT R56, R2.reuse, 0x1c, R71.reuse, 0xfe, !PT ;  /* 0x0000001c02387812 */ /* 0x140fe400078efe47 */
[C-C-:B------:R-:W-:Y:S02]  /*0770*/  LOP3.LUT R22, R2.reuse, 0x20, R71.reuse, 0xfe, !PT ;  /* 0x0000002002167812 */ /* 0x140fe400078efe47 */
[----:B------:R-:W-:-:S02]  /*0780*/  LOP3.LUT R21, R2, 0x22, R71, 0xfe, !PT ;  /* 0x0000002202157812 */ /* 0x000fc400078efe47 */
[C-C-:B------:R-:W-:Y:S02]  /*0790*/  LOP3.LUT R20, R2.reuse, 0x24, R71.reuse, 0xfe, !PT ;  /* 0x0000002402147812 */ /* 0x140fe400078efe47 */
[C-C-:B------:R-:W-:Y:S02]  /*07a0*/  LOP3.LUT R19, R2.reuse, 0x26, R71.reuse, 0xfe, !PT ;  /* 0x0000002602137812 */ /* 0x140fe400078efe47 */
        /* <DEDUP_REMOVED lines=9> */
[----:B------:R-:W-:Y:S01]  /*0840*/  LOP3.LUT R8, R2, 0x3c, R71, 0xfe, !PT ;  /* 0x0000003c02087812 */ /* 0x000fe200078efe47 */
[----:B------:R-:W-:Y:S06]  /*0850*/  @!P0 BRA `(.L_x_0) ;  /* 0x00000040006c8947 */ /* 0x000fec0003800000 */
[----:B------:R-:W-:Y:S01]  /*0860*/  IABS R75, R37 ;  /* 0x00000025004b7213 */ /* 0x000fe20000000000 */
[----:B------:R-:W-:Y:S01]  /*0870*/  ULDC UR4, c[0x0][0x234] ;  /* 0x00008d0000047ab9 */ /* 0x000fe20000000800 */
[----:B------:R-:W-:Y:S01]  /*0880*/  IABS R80, R36 ;  /* 0x0000002400507213 */ /* 0x000fe20000000000 */
[----:B------:R-:W-:Y:S01]  /*0890*/  ULDC.64 UR6, c[0x0][0x210] ;  /* 0x0000840000067ab9 */ /* 0x000fe20000000a00 */
[----:B------:R-:W0:Y:S01]  /*08a0*/  I2F.RP R0, R75 ;  /* 0x0000004b00007306 */ /* 0x000e220000209400 */
[----:B------:R-:W-:Y:S01]  /*08b0*/  IABS R30, R10 ;  /* 0x0000000a001e7213 */ /* 0x000fe20000000000 */
[----:B------:R-:W1:Y:S01]  /*08c0*/  LDC R88, c[0x0][0x23c] ;  /* 0x00008f00ff587b82 */ /* 0x000e620000000800 */
[----:B------:R-:W-:Y:S01]  /*08d0*/  IABS R28, R9 ;  /* 0x00000009001c7213 */ /* 0x000fe20000000000 */
[----:B------:R-:W-:Y:S01]  /*08e0*/  USHF.R.U32.HI UR13, URZ, 0x4, UR12 ;  /* 0x000000043f0d7899 */ /* 0x000fe2000801160c */
[----:B------:R-:W-:Y:S01]  /*08f0*/  IABS R32, R11 ;  /* 0x0000000b00207213 */ /* 0x000fe20000000000 */
[----:B------:R-:W-:Y:S01]  /*0900*/  UMOV UR5, URZ ;  /* 0x0000003f00057c82 */ /* 0x000fe20008000000 */
[----:B------:R-:W-:Y:S01]  /*0910*/  IABS R34, R12 ;  /* 0x0000000c00227213 */ /* 0x000fe20000000000 */
[----:B------:R-:W2:Y:S01]  /*0920*/  I2F.RP R24, R80 ;  /* 0x0000005000187306 */ /* 0x000ea20000209400 */
[----:B------:R-:W-:Y:S01]  /*0930*/  IABS R38, R13 ;  /* 0x0000000d00267213 */ /* 0x000fe20000000000 */
[----:B------:R-:W3:Y:S01]  /*0940*/  LDC R112, c[0x0][0x238] ;  /* 0x00008e00ff707b82 */ /* 0x000ee20000000800 */
[----:B------:R-:W-:Y:S01]  /*0950*/  IABS R40, R18 ;  /* 0x0000001200287213 */ /* 0x000fe20000000000 */
[----:B------:R-:W-:Y:S01]  /*0960*/  USGXT.U32 UR13, UR13, 0xe ;  /* 0x0000000e0d0d789a */ /* 0x000fe20008000000 */
[----:B------:R-:W-:Y:S01]  /*0970*/  IABS R42, R20 ;  /* 0x00000014002a7213 */ /* 0x000fe20000000000 */
[----:B------:R-:W-:Y:S01]  /*0980*/  ULDC UR16, c[0x0][0x230] ;  /* 0x00008c0000107ab9 */ /* 0x000fe20000000800 */
[----:B------:R-:W-:Y:S01]  /*0990*/  IABS R44, R22 ;  /* 0x00000016002c7213 */ /* 0x000fe20000000000 */
[----:B0-----:R-:W0:Y:S01]  /*09a0*/  MUFU.RCP R0, R0 ;  /* 0x0000000000007308 */ /* 0x001e220000001000 */
[----:B------:R-:W-:Y:S01]  /*09b0*/  IABS R46, R23 ;  /* 0x00000017002e7213 */ /* 0x000fe20000000000 */
[----:B------:R-:W-:Y:S01]  /*09c0*/  UIADD3 UR8, UP0, UR13, 0x80, URZ ;  /* 0x000000800d087890 */ /* 0x000fe2000ff1e03f */
[----:B------:R-:W-:-:S02]  /*09d0*/  IABS R48, R59 ;  /* 0x0000003b00307213 */ /* 0x000fc40000000000 */
[----:B------:R-:W-:Y:S02]  /*09e0*/  IABS R50, R60 ;  /* 0x0000003c00327213 */ /* 0x000fe40000000000 */
[----:B------:R-:W-:Y:S01]  /*09f0*/  IABS R52, R62 ;  /* 0x0000003e00347213 */ /* 0x000fe20000000000 */
[----:B--2---:R-:W2:Y:S01]  /*0a00*/  MUFU.RCP R24, R24 ;  /* 0x0000001800187308 */ /* 0x004ea20000001000 */
[----:B------:R-:W-:Y:S01]  /*0a10*/  IABS R54, R64 ;  /* 0x0000004000367213 */ /* 0x000fe20000000000 */
[----:B-1----:R-:W-:Y:S01]  /*0a20*/  IMAD R87, R87, R88, RZ ;  /* 0x0000005857577224 */ /* 0x002fe200078e02ff */
[----:B------:R-:W-:Y:S01]  /*0a30*/  IABS R74, R65 ;  /* 0x00000041004a7213 */ /* 0x000fe20000000000 */
[----:B------:R-:W-:Y:S01]  /*0a40*/  IMAD.SHL.U32 R88, R88, 0x40, RZ ;  /* 0x0000004058587824 */ /* 0x000fe200078e00ff */
[----:B------:R-:W-:Y:S02]  /*0a50*/  IABS R76, R68 ;  /* 0x00000044004c7213 */ /* 0x000fe40000000000 */
[----:B------:R-:W-:Y:S01]  /*0a60*/  IABS R78, R69 ;  /* 0x00000045004e7213 */ /* 0x000fe20000000000 */
[----:B0-----:R-:W-:Y:S01]  /*0a70*/  VIADD R2, R0, 0xffffffe ;  /* 0x0ffffffe00027836 */ /* 0x001fe20000000000 */
[----:B------:R-:W-:Y:S01]  /*0a80*/  SHF.R.S32.HI R73, RZ, 0x6, R72 ;  /* 0x00000006ff497819 */ /* 0x000fe20000011448 */
[-C--:B---3--:R-:W-:Y:S01]  /*0a90*/  IMAD R89, R89, R112.reuse, RZ ;  /* 0x0000007059597224 */ /* 0x088fe200078e02ff */
[----:B------:R-:W-:Y:S01]  /*0aa0*/  LOP3.LUT R93, R71, 0x1c, RZ, 0xfc, !PT ;  /* 0x0000001c475d7812 */ /* 0x000fe200078efcff */
[----:B------:R0:W1:Y:S01]  /*0ab0*/  F2I.FTZ.U32.TRUNC.NTZ R3, R2 ;  /* 0x0000000200037305 */ /* 0x000062000021f000 */
[----:B------:R-:W-:Y:S01]  /*0ac0*/  SGXT R73, R73, 0x1 ;  /* 0x000000014949781a */ /* 0x000fe20000000200 */
[-C--:B------:R-:W-:Y:S01]  /*0ad0*/  IMAD R90, R90, R112.reuse, RZ ;  /* 0x000000705a5a7224 */ /* 0x080fe200078e02ff */
[----:B------:R-:W-:Y:S01]  /*0ae0*/  LOP3.LUT R94, R71, 0x1a, RZ, 0xfc, !PT ;  /* 0x0000001a475e7812 */ /* 0x000fe200078efcff */
[----:B--2---:R-:W-:Y:S01]  /*0af0*/  VIADD R4, R24, 0xffffffe ;  /* 0x0ffffffe18047836 */ /* 0x004fe20000000000 */
[----:B------:R-:W-:Y:S01]  /*0b00*/  IABS R24, R7 ;  /* 0x0000000700187213 */ /* 0x000fe20000000000 */
[-C--:B------:R-:W-:Y:S01]  /*0b10*/  IMAD R91, R91, R112.reuse, RZ ;  /* 0x000000705b5b7224 */ /* 0x080fe200078e02ff */
[----:B------:R-:W-:Y:S01]  /*0b20*/  LOP3.LUT R73, R73, 0x90, RZ, 0xc0, !PT ;  /* 0x0000009049497812 */ /* 0x000fe200078ec0ff */
[----:B------:R2:W3:Y:S01]  /*0b30*/  F2I.FTZ.U32.TRUNC.NTZ R5, R4 ;  /* 0x0000000400057305 */ /* 0x0004e2000021f000 */
[----:B0-----:R-:W-:Y:S01]  /*0b40*/  IMAD.MOV.U32 R2, RZ, RZ, RZ ;  /* 0x000000ffff027224 */ /* 0x001fe200078e00ff */
[C---:B------:R-:W-:Y:S01]  /*0b50*/  LOP3.LUT R95, R71.reuse, 0x18, RZ, 0xfc, !PT ;  /* 0x00000018475f7812 */ /* 0x040fe200078efcff */
[-C--:B------:R-:W-:Y:S01]  /*0b60*/  IMAD R92, R92, R112.reuse, RZ ;  /* 0x000000705c5c7224 */ /* 0x080fe200078e02ff */
[----:B------:R-:W-:Y:S01]  /*0b70*/  LOP3.LUT R96, R71, 0x16, RZ, 0xfc, !PT ;  /* 0x0000001647607812 */ /* 0x000fe200078efcff */
[----:B------:R-:W-:Y:S01]  /*0b80*/  IMAD R93, R93, R112, RZ ;  /* 0x000000705d5d7224 */ /* 0x000fe200078e02ff */
[C---:B------:R-:W-:Y:S01]  /*0b90*/  LOP3.LUT R97, R71.reuse, 0x14, RZ, 0xfc, !PT ;  /* 0x0000001447617812 */ /* 0x040fe200078efcff */
[--C-:B-1----:R-:W-:Y:S01]  /*0ba0*/  IMAD.MOV R26, RZ, RZ, -R3.reuse ;  /* 0x000000ffff1a7224 */ /* 0x102fe200078e0a03 */
[C---:B------:R-:W-:Y:S01]  /*0bb0*/  LOP3.LUT R98, R71.reuse, 0x12, RZ, 0xfc, !PT ;  /* 0x0000001247627812 */ /* 0x040fe200078efcff */
[----:B--2---:R-:W-:Y:S01]  /*0bc0*/  IMAD.MOV.U32 R4, RZ, RZ, RZ ;  /* 0x000000ffff047224 */ /* 0x004fe200078e00ff */
[C---:B------:R-:W-:Y:S01]  /*0bd0*/  LOP3.LUT R99, R71.reuse, 0x10, RZ, 0xfc, !PT ;  /* 0x0000001047637812 */ /* 0x040fe200078efcff */
[----:B------:R-:W-:Y:S01]  /*0be0*/  IMAD R25, R26, R75, RZ ;  /* 0x0000004b1a197224 */ /* 0x000fe200078e02ff */
[----:B------:R-:W-:Y:S01]  /*0bf0*/  IABS R26, R8 ;  /* 0x00000008001a7213 */ /* 0x000fe20000000000 */
[----:B------:R-:W-:Y:S01]  /*0c00*/  IMAD R94, R94, R112, RZ ;  /* 0x000000705e5e7224 */ /* 0x000fe200078e02ff */
[----:B------:R-:W-:Y:S01]  /*0c10*/  LOP3.LUT R100, R71, 0xc, RZ, 0xfc, !PT ;  /* 0x0000000c47647812 */ /* 0x000fe200078efcff */
[----:B------:R-:W-:Y:S01]  /*0c20*/  IMAD.HI.U32 R3, R3, R25, R2 ;  /* 0x0000001903037227 */ /* 0x000fe200078e0002 */
[----:B------:R-:W-:-:S02]  /*0c30*/  LOP3.LUT R101, R71, 0xa, RZ, 0xfc, !PT ;  /* 0x0000000a47657812 */ /* 0x000fc400078efcff */
[C---:B------:R-:W-:Y:S01]  /*0c40*/  LOP3.LUT R102, R71.reuse, 0x8, RZ, 0xfc, !PT ;  /* 0x0000000847667812 */ /* 0x040fe200078efcff */
[----:B---3--:R-:W-:Y:S01]  /*0c50*/  IMAD.MOV R55, RZ, RZ, -R5 ;  /* 0x000000ffff377224 */ /* 0x008fe200078e0a05 */
[----:B------:R-:W-:Y:S01]  /*0c60*/  LOP3.LUT R103, R71, 0x6, RZ, 0xfc, !PT ;  /* 0x0000000647677812 */ /* 0x000fe200078efcff */
[----:B------:R-:W-:Y:S01]  /*0c70*/  IMAD.HI.U32 R0, R3, R24, RZ ;  /* 0x0000001803007227 */ /* 0x000fe200078e00ff */
[C---:B------:R-:W-:Y:S02]  /*0c80*/  LOP3.LUT R104, R71.reuse, 0x4, RZ, 0xfc, !PT ;  /* 0x0000000447687812 */ /* 0x040fe400078efcff */
[----:B------:R-:W-:Y:S01]  /*0c90*/  LOP3.LUT R105, R71, 0x2, RZ, 0xfc, !PT ;  /* 0x0000000247697812 */ /* 0x000fe200078efcff */
[----:B------:R-:W-:Y:S01]  /*0ca0*/  IMAD R55, R55, R80, RZ ;  /* 0x0000005037377224 */ /* 0x000fe200078e02ff */
[----:B------:R-:W-:Y:S01]  /*0cb0*/  LOP3.LUT R77, R71, 0x28, RZ, 0xfc, !PT ;  /* 0x00000028474d7812 */ /* 0x000fe200078efcff */
[----:B------:R-:W-:Y:S01]  /*0cc0*/  IMAD.HI.U32 R2, R3, R26, RZ ;  /* 0x0000001a03027227 */ /* 0x000fe200078e00ff */
[----:B------:R-:W-:-:S02]  /*0cd0*/  LOP3.LUT R79, R71, 0x2c, RZ, 0xfc, !PT ;  /* 0x0000002c474f7812 */ /* 0x000fc400078efcff */
[C---:B------:R-:W-:Y:S01]  /*0ce0*/  LOP3.LUT R81, R71.reuse, 0x32, RZ, 0xfc, !PT ;  /* 0x0000003247517812 */ /* 0x040fe200078efcff */
[----:B------:R-:W-:Y:S01]  /*0cf0*/  IMAD.MOV R0, RZ, RZ, -R0 ;  /* 0x000000ffff007224 */ /* 0x000fe200078e0a00 */
[----:B------:R-:W-:Y:S01]  /*0d00*/  LOP3.LUT R82, R71, 0x34, RZ, 0xfc, !PT ;  /* 0x0000003447527812 */ /* 0x000fe200078efcff */
[----:B------:R-:W-:Y:S01]  /*0d10*/  IMAD.HI.U32 R55, R5, R55, R4 ;  /* 0x0000003705377227 */ /* 0x000fe200078e0004 */
[C---:B------:R-:W-:Y:S02]  /*0d20*/  LOP3.LUT R83, R71.reuse, 0x36, RZ, 0xfc, !PT ;  /* 0x0000003647537812 */ /* 0x040fe400078efcff */
[C---:B------:R-:W-:Y:S01]  /*0d30*/  LOP3.LUT R84, R71.reuse, 0x38, RZ, 0xfc, !PT ;  /* 0x0000003847547812 */ /* 0x040fe200078efcff */
[----:B------:R-:W-:Y:S01]  /*0d40*/  IMAD.MOV R4, RZ, RZ, -R2 ;  /* 0x000000ffff047224 */ /* 0x000fe200078e0a02 */
[----:B------:R-:W-:Y:S01]  /*0d50*/  LOP3.LUT R85, R71, 0x3a, RZ, 0xfc, !PT ;  /* 0x0000003a47557812 */ /* 0x000fe200078efcff */
[----:B------:R-:W-:Y:S01]  /*0d60*/  IMAD.HI.U32 R5, R3, R30, RZ ;  /* 0x0000001e03057227 */ /* 0x000fe200078e00ff */
[----:B------:R-:W-:-:S03]  /*0d70*/  LOP3.LUT R86, R71, 0x3c, RZ, 0xfc, !PT ;  /* 0x0000003c47567812 */ /* 0x000fc600078efcff */
[C---:B------:R-:W-:Y:S02]  /*0d80*/  IMAD R2, R75.reuse, R0, R24 ;  /* 0x000000004b027224 */ /* 0x040fe400078e0218 */
[----:B------:R-:W-:Y:S02]  /*0d90*/  IMAD R4, R75, R4, R26 ;  /* 0x000000044b047224 */ /* 0x000fe400078e021a */
[----:B------:R-:W-:Y:S01]  /*0da0*/  IMAD.HI.U32 R0, R3, R28, RZ ;  /* 0x0000001c03007227 */ /* 0x000fe200078e00ff */
[C---:B------:R-:W-:Y:S02]  /*0db0*/  ISETP.GT.U32.AND P4, PT, R75.reuse, R2, PT ;  /* 0x000000024b00720c */ /* 0x040fe40003f84070 */
[----:B------:R-:W-:Y:S01]  /*0dc0*/  ISETP.GT.U32.AND P1, PT, R75, R4, PT ;  /* 0x000000044b00720c */ /* 0x000fe20003f24070 */
[----:B------:R-:W-:-:S04]  /*0dd0*/  IMAD.HI.U32 R24, R3, R32, RZ ;  /* 0x0000002003187227 */ /* 0x000fc800078e00ff */
[----:B------:R-:W-:Y:S02]  /*0de0*/  IMAD.MOV R26, RZ, RZ, -R5 ;  /* 0x000000ffff1a7224 */ /* 0x000fe400078e0a05 */
[----:B------:R-:W-:Y:S02]  /*0df0*/  IMAD.MOV R25, RZ, RZ, -R0 ;  /* 0x000000ffff197224 */ /* 0x000fe400078e0a00 */
[----:B------:R-:W-:Y:S02]  /*0e00*/  IMAD.MOV R27, RZ, RZ, -R24 ;  /* 0x000000ffff1b7224 */ /* 0x000fe400078e0a18 */
[----:B------:R-:W-:-:S04]  /*0e10*/  IMAD.HI.U32 R0, R3, R34, RZ ;  /* 0x0000002203007227 */ /* 0x000fc800078e00ff */
[----:B------:R-:W-:Y:S01]  /*0e20*/  IMAD R24, R75, R26, R30 ;  /* 0x0000001a4b187224 */ /* 0x000fe200078e021e */
[----:B------:R-:W-:Y:S01]  /*0e30*/  IABS R30, R14 ;  /* 0x0000000e001e7213 */ /* 0x000fe20000000000 */
[----:B------:R-:W-:-:S03]  /*0e40*/  IMAD.HI.U32 R26, R3, R38, RZ ;  /* 0x00000026031a7227 */ /* 0x000fc600078e00ff */
[C---:B------:R-:W-:Y:S01]  /*0e50*/  ISETP.GT.U32.AND P0, PT, R75.reuse, R24, PT ;  /* 0x000000184b00720c */ /* 0x040fe20003f04070 */
[C---:B------:R-:W-:Y:S02]  /*0e60*/  IMAD R5, R75.reuse, R25, R28 ;  /* 0x000000194b057224 */ /* 0x040fe400078e021c */
[----:B------:R-:W-:Y:S02]  /*0e70*/  IMAD.MOV R0, RZ, RZ, -R0 ;  /* 0x000000ffff007224 */ /* 0x000fe400078e0a00 */
[C---:B------:R-:W-:Y:S01]  /*0e80*/  IMAD R25, R75.reuse, R27, R32 ;  /* 0x0000001b4b197224 */ /* 0x040fe200078e0220 */
[----:B------:R-:W-:Y:S01]  /*0e90*/  IABS R32, R15 ;  /* 0x0000000f00207213 */ /* 0x000fe20000000000 */
[----:B------:R-:W-:Y:S01]  /*0ea0*/  IMAD.MOV R27, RZ, RZ, -R26 ;  /* 0x000000ffff1b7224 */ /* 0x000fe200078e0a1a */
[C---:B------:R-:W-:Y:S01]  /*0eb0*/  ISETP.GT.U32.AND P3, PT, R75.reuse, R5, PT ;  /* 0x000000054b00720c */ /* 0x040fe20003f64070 */
[C---:B------:R-:W-:Y:S01]  /*0ec0*/  IMAD R26, R75.reuse, R0, R34 ;  /* 0x000000004b1a7224 */ /* 0x040fe200078e0222 */
[----:B------:R-:W-:Y:S01]  /*0ed0*/  IABS R34, R16 ;  /* 0x0000001000227213 */ /* 0x000fe20000000000 */
[----:B------:R-:W-:Y:S01]  /*0ee0*/  IMAD R27, R75, R27, R38 ;  /* 0x0000001b4b1b7224 */ /* 0x000fe200078e0226 */
[----:B------:R-:W-:Y:S01]  /*0ef0*/  IABS R38, R17 ;  /* 0x0000001100267213 */ /* 0x000fe20000000000 */
[----:B------:R-:W-:Y:S01]  /*0f00*/  IMAD.HI.U32 R0, R3, R30, RZ ;  /* 0x0000001e03007227 */ /* 0x000fe200078e00ff */
[----:B------:R-:W-:-:S02]  /*0f10*/  ISETP.GT.U32.AND P2, PT, R75, R25, PT ;  /* 0x000000194b00720c */ /* 0x000fc40003f44070 */
[----:B------:R-:W-:Y:S01]  /*0f20*/  ISETP.GT.U32.AND P5, PT, R75, R26, PT ;  /* 0x0000001a4b00720c */ /* 0x000fe20003fa4070 */
[----:B------:R-:W-:-:S04]  /*0f30*/  IMAD.HI.U32 R28, R3, R32, RZ ;  /* 0x00000020031c7227 */ /* 0x000fc800078e00ff */
[----:B------:R-:W-:Y:S02]  /*0f40*/  IMAD.MOV R31, RZ, RZ, -R0 ;  /* 0x000000ffff1f7224 */ /* 0x000fe400078e0a00 */
[----:B------:R-:W-:-:S04]  /*0f50*/  IMAD.HI.U32 R29, R3, R34, RZ ;  /* 0x00000022031d7227 */ /* 0x000fc800078e00ff */
[----:B------:R-:W-:-:S04]  /*0f60*/  IMAD.HI.U32 R0, R3, R38, RZ ;  /* 0x0000002603007227 */ /* 0x000fc800078e00ff */
[----:B------:R-:W-:Y:S02]  /*0f70*/  IMAD.MOV R33, RZ, RZ, -R28 ;  /* 0x000000ffff217224 */ /* 0x000fe400078e0a1c */
[----:B------:R-:W-:Y:S02]  /*0f80*/  IMAD R28, R75, R31, R30 ;  /* 0x0000001f4b1c7224 */ /* 0x000fe400078e021e */
[----:B------:R-:W-:-:S04]  /*0f90*/  IMAD.HI.U32 R31, R3, R40, RZ ;  /* 0x00000028031f7227 */ /* 0x000fc800078e00ff */
[----:B------:R-:W-:Y:S02]  /*0fa0*/  IMAD.MOV R35, RZ, RZ, -R29 ;  /* 0x000000ffff237224 */ /* 0x000fe400078e0a1d */
[----:B------:R-:W-:Y:S02]  /*0fb0*/  IMAD.MOV R0, RZ, RZ, -R0 ;  /* 0x000000ffff007224 */ /* 0x000fe400078e0a00 */
[C---:B------:R-:W-:Y:S01]  /*0fc0*/  IMAD R29, R75.reuse, R33, R32 ;  /* 0x000000214b1d7224 */ /* 0x040fe200078e0220 */
[----:B------:R-:W-:Y:S01]  /*0fd0*/  IABS R33, R19 ;  /* 0x0000001300217213 */ /* 0x000fe20000000000 */
[----:B------:R-:W-:Y:S02]  /*0fe0*/  IMAD.MOV R32, RZ, RZ, -R31 ;  /* 0x000000ffff207224 */ /* 0x000fe400078e0a1f */
[----:B------:R-:W-:Y:S01]  /*0ff0*/  IMAD R31, R75, R0, R38 ;  /* 0x000000004b1f7224 */ /* 0x000fe200078e0226 */
[----:B------:R-:W-:Y:S01]  /*1000*/  IABS R0, R21 ;  /* 0x0000001500007213 */ /* 0x000fe20000000000 */
[----:B------:R-:W-:-:S02]  /*1010*/  IMAD.MOV.U32 R38, RZ, RZ, R33 ;  /* 0x000000ffff267224 */ /* 0x000fc400078e0021 */
[----:B------:R-:W-:Y:S02]  /*1020*/  IMAD R32, R75, R32, R40 ;  /* 0x000000204b207224 */ /* 0x000fe400078e0228 */
[----:B------:R-:W-:Y:S02]  /*1030*/  IMAD.MOV.U32 R40, RZ, RZ, R0 ;  /* 0x000000ffff287224 */ /* 0x000fe400078e0000 */
[----:B------:R-:W-:-:S04]  /*1040*/  IMAD.HI.U32 R0, R3, R38, RZ ;  /* 0x0000002603007227 */ /* 0x000fc800078e00ff */
[----:B------:R-:W-:Y:S02]  /*1050*/  IMAD R30, R75, R35, R34 ;  /* 0x000000234b1e7224 */ /* 0x000fe400078e0222 */
        /* <DEDUP_REMOVED lines=12> */
[C---:B------:R-:W-:Y:S01]  /*1120*/  IMAD R35, R75.reuse, R41, R40 ;  /* 0x000000294b237224 */ /* 0x040fe200078e0228 */
[----:B------:R-:W-:Y:S01]  /*1130*/  IABS R40, R57 ;  /* 0x0000003900287213 */ /* 0x000fe20000000000 */
[C---:B------:R-:W-:Y:S01]  /*1140*/  IMAD R38, R75.reuse, R0, R44 ;  /* 0x000000004b267224 */ /* 0x040fe200078e022c */
[----:B------:R-:W-:Y:S01]  /*1150*/  IABS R0, R58 ;  /* 0x0000003a00007213 */ /* 0x000fe20000000000 */
[----:B------:R-:W-:-:S02]  /*1160*/  IMAD R39, R75, R39, R46 ;  /* 0x000000274b277224 */ /* 0x000fc400078e022e */
[----:B------:R-:W-:Y:S02]  /*1170*/  IMAD.MOV.U32 R44, RZ, RZ, R40 ;  /* 0x000000ffff2c7224 */ /* 0x000fe400078e0028 */
[----:B------:R-:W-:Y:S02]  /*1180*/  IMAD.MOV.U32 R46, RZ, RZ, R0 ;  /* 0x000000ffff2e7224 */ /* 0x000fe400078e0000 */
[----:B------:R-:W-:-:S04]  /*1190*/  IMAD.HI.U32 R0, R3, R42, RZ ;  /* 0x0000002a03007227 */ /* 0x000fc800078e00ff */
        /* <DEDUP_REMOVED lines=15> */
[C---:B------:R-:W-:Y:S02]  /*1290*/  IMAD R44, R75.reuse, R44, R50 ;  /* 0x0000002c4b2c7224 */ /* 0x040fe400078e0232 */
[----:B------:R-:W-:Y:S02]  /*12a0*/  IMAD.MOV.U32 R50, RZ, RZ, R0 ;  /* 0x000000ffff327224 */ /* 0x000fe400078e0000 */
[----:B------:R-:W-:Y:S02]  /*12b0*/  IMAD R42, R75, R47, R46 ;  /* 0x0000002f4b2a7224 */ /* 0x000fe400078e022e */
[----:B------:R-:W-:-:S04]  /*12c0*/  IMAD.HI.U32 R0, R3, R48, RZ ;  /* 0x0000003003007227 */ /* 0x000fc800078e00ff */
[----:B------:R-:W-:-:S04]  /*12d0*/  IMAD.HI.U32 R46, R3, R50, RZ ;  /* 0x00000032032e7227 */ /* 0x000fc800078e00ff */
[----:B------:R-:W-:-:S04]  /*12e0*/  IMAD.HI.U32 R45, R3, R52, RZ ;  /* 0x00000034032d7227 */ /* 0x000fc800078e00ff */
[----:B------:R-:W-:Y:S02]  /*12f0*/  IMAD.MOV R47, RZ, RZ, -R0 ;  /* 0x000000ffff2f7224 */ /* 0x000fe400078e0a00 */
[----:B------:R-:W-:Y:S02]  /*1300*/  IMAD.MOV R51, RZ, RZ, -R46 ;  /* 0x000000ffff337224 */ /* 0x000fe400078e0a2e */
[----:B------:R-:W-:-:S04]  /*1310*/  IMAD.HI.U32 R0, R3, R54, RZ ;  /* 0x0000003603007227 */ /* 0x000fc800078e00ff */
[----:B------:R-:W-:Y:S02]  /*1320*/  IMAD.MOV R49, RZ, RZ, -R45 ;  /* 0x000000ffff317224 */ /* 0x000fe400078e0a2d */
[----:B------:R-:W-:Y:S02]  /*1330*/  IMAD R45, R75, R47, R48 ;  /* 0x0000002f4b2d7224 */ /* 0x000fe400078e0230 */
[----:B------:R-:W-:-:S04]  /*1340*/  IMAD.HI.U32 R48, R3, R74, RZ ;  /* 0x0000004a03307227 */ /* 0x000fc800078e00ff */
[C---:B------:R-:W-:Y:S01]  /*1350*/  IMAD R47, R75.reuse, R51, R50 ;  /* 0x000000334b2f7224 */ /* 0x040fe200078e0232 */
[----:B------:R-:W-:Y:S01]  /*1360*/  IABS R50, R70 ;  /* 0x0000004600327213 */ /* 0x000fe20000000000 */
[----:B------:R-:W-:Y:S02]  /*1370*/  IMAD.MOV R0, RZ, RZ, -R0 ;  /* 0x000000ffff007224 */ /* 0x000fe400078e0a00 */
[C---:B------:R-:W-:Y:S01]  /*1380*/  IMAD R46, R75.reuse, R49, R52 ;  /* 0x000000314b2e7224 */ /* 0x040fe200078e0234 */
[----:B------:R-:W-:Y:S01]  /*1390*/  IABS R52, R66 ;  /* 0x0000004200347213 */ /* 0x000fe20000000000 */
[----:B------:R-:W-:Y:S02]  /*13a0*/  IMAD.MOV R49, RZ, RZ, -R48 ;  /* 0x000000ffff317224 */ /* 0x000fe400078e0a30 */
[----:B------:R-:W-:Y:S01]  /*13b0*/  IMAD R48, R75, R0, R54 ;  /* 0x000000004b307224 */ /* 0x000fe200078e0236 */
[----:B------:R-:W-:Y:S01]  /*13c0*/  IABS R0, R67 ;  /* 0x0000004300007213 */ /* 0x000fe20000000000 */
[----:B------:R-:W-:-:S02]  /*13d0*/  IMAD.MOV.U32 R54, RZ, RZ, R50 ;  /* 0x000000ffff367224 */ /* 0x000fc400078e0032 */
[----:B------:R-:W-:Y:S02]  /*13e0*/  @!P3 IMAD.IADD R5, R5, 0x1, -R75 ;  /* 0x000000010505b824 */ /* 0x000fe400078e0a4b */
[----:B------:R-:W-:-:S04]  /*13f0*/  IMAD.HI.U32 R50, R3, R54, RZ ;  /* 0x0000003603327227 */ /* 0x000fc800078e00ff */
[----:B------:R-:W-:Y:S02]  /*1400*/  IMAD.MOV R53, RZ, RZ, -R50 ;  /* 0x000000ffff357224 */ /* 0x000fe400078e0a32 */
[--C-:B------:R-:W-:Y:S01]  /*1410*/  @!P4 IMAD.IADD R2, R2, 0x1, -R75.reuse ;  /* 0x000000010202c824 */ /* 0x100fe200078e0a4b */
[C---:B------:R-:W-:Y:S01]  /*1420*/  ISETP.GT.U32.AND P4, PT, R75.reuse, R28, PT ;  /* 0x0000001c4b00720c */ /* 0x040fe20003f84070 */
[C---:B------:R-:W-:Y:S02]  /*1430*/  IMAD R54, R75.reuse, R53, R54 ;  /* 0x000000354b367224 */ /* 0x040fe400078e0236 */
[--C-:B------:R-:W-:Y:S01]  /*1440*/  @!P1 IMAD.IADD R4, R4, 0x1, -R75.reuse ;  /* 0x0000000104049824 */ /* 0x100fe200078e0a4b */
[C---:B------:R-:W-:Y:S01]  /*1450*/  ISETP.GT.U32.AND P1, PT, R75.reuse, R29, PT ;  /* 0x0000001d4b00720c */ /* 0x040fe20003f24070 */
[--C-:B------:R-:W-:Y:S01]  /*1460*/  @!P0 IMAD.IADD R24, R24, 0x1, -R75.reuse ;  /* 0x0000000118188824 */ /* 0x100fe200078e0a4b */
[----:B------:R-:W-:Y:S01]  /*1470*/  ISETP.GT.U32.AND P6, PT, R75, R54, PT ;  /* 0x000000364b00720c */ /* 0x000fe20003fc4070 */
[--C-:B------:R-:W-:Y:S01]  /*1480*/  @!P2 IMAD.IADD R25, R25, 0x1, -R75.reuse ;  /* 0x000000011919a824 */ /* 0x100fe200078e0a4b */
[C---:B------:R-:W-:Y:S01]  /*1490*/  ISETP.GT.U32.AND P0, PT, R75.reuse, R2, PT ;  /* 0x000000024b00720c */ /* 0x040fe20003f04070 */
[--C-:B------:R-:W-:Y:S01]  /*14a0*/  @!P5 IMAD.IADD R26, R26, 0x1, -R75.reuse ;  /* 0x000000011a1ad824 */ /* 0x100fe200078e0a4b */
[C---:B------:R-:W-:Y:S01]  /*14b0*/  ISETP.GT.U32.AND P2, PT, R75.reuse, R4, PT ;  /* 0x000000044b00720c */ /* 0x040fe20003f44070 */
[C---:B------:R-:W-:Y:S01]  /*14c0*/  IMAD R49, R75.reuse, R49, R74 ;  /* 0x000000314b317224 */ /* 0x040fe200078e024a */
[C---:B------:R-:W-:Y:S01]  /*14d0*/  ISETP.GT.U32.AND P5, PT, R75.reuse, R5, PT ;  /* 0x000000054b00720c */ /* 0x040fe20003fa4070 */
[----:B------:R-:W-:Y:S01]  /*14e0*/  @!P4 IMAD.IADD R28, R28, 0x1, -R75 ;  /* 0x000000011c1cc824 */ /* 0x000fe200078e0a4b */
[----:B------:R-:W-:Y:S01]  /*14f0*/  ISETP.GT.U32.AND P4, PT, R75, R24, PT ;  /* 0x000000184b00720c */ /* 0x000fe20003f84070 */
[----:B------:R-:W-:-:S02]  /*1500*/  IMAD.MOV.U32 R74, RZ, RZ, R0 ;  /* 0x000000ffff4a7224 */ /* 0x000fc400078e0000 */
[--C-:B------:R-:W-:Y:S01]  /*1510*/  @!P1 IMAD.IADD R29, R29, 0x1, -R75.reuse ;  /* 0x000000011d1d9824 */ /* 0x100fe200078e0a4b */
[C---:B------:R-:W-:Y:S01]  /*1520*/  ISETP.GT.U32.AND P1, PT, R75.reuse, R25, PT ;  /* 0x000000194b00720c */ /* 0x040fe20003f24070 */
[--C-:B------:R-:W-:Y:S01]  /*1530*/  @!P6 IMAD.IADD R54, R54, 0x1, -R75.reuse ;  /* 0x000000013636e824 */ /* 0x100fe200078e0a4b */
[C---:B------:R-:W-:Y:S01]  /*1540*/  ISETP.GT.U32.AND P6, PT, R75.reuse, R27, PT ;  /* 0x0000001b4b00720c */ /* 0x040fe20003fc4070 */
[--C-:B------:R-:W-:Y:S02]  /*1550*/  @!P0 IMAD.IADD R2, R2, 0x1, -R75.reuse ;  /* 0x0000000102028824 */ /* 0x100fe400078e0a4b */
[--C-:B------:R-:W-:Y:S01]  /*1560*/  @!P2 IMAD.IADD R4, R4, 0x1, -R75.reuse ;  /* 0x000000010404a824 */ /* 0x100fe200078e0a4b */
[----:B------:R-:W-:Y:S01]  /*1570*/  ISETP.GT.U32.AND P3, PT, R75, R54, PT ;  /* 0x000000364b00720c */ /* 0x000fe20003f64070 */
[--C-:B------:R-:W-:Y:S01]  /*1580*/  @!P5 IMAD.IADD R5, R5, 0x1, -R75.reuse ;  /* 0x000000010505d824 */ /* 0x100fe200078e0a4b */
[C---:B------:R-:W-:Y:S01]  /*1590*/  ISETP.GT.U32.AND P2, PT, R75.reuse, R28, PT ;  /* 0x0000001c4b00720c */ /* 0x040fe20003f44070 */
[----:B------:R-:W-:Y:S01]  /*15a0*/  @!P4 IMAD.IADD R24, R24, 0x1, -R75 ;  /* 0x000000011818c824 */ /* 0x000fe200078e0a4b */
[----:B------:R-:W-:Y:S01]  /*15b0*/  ISETP.GT.U32.AND P5, PT, R75, R30, PT ;  /* 0x0000001e4b00720c */ /* 0x000fe20003fa4070 */
[----:B------:R-:W-:Y:S01]  /*15c0*/  IMAD.HI.U32 R0, R3, R52, RZ ;  /* 0x0000003403007227 */ /* 0x000fe200078e00ff */
[----:B------:R-:W-:-:S03]  /*15d0*/  ISETP.GT.U32.AND P4, PT, R75, R31, PT ;  /* 0x0000001f4b00720c */ /* 0x000fc60003f84070 */
[--C-:B------:R-:W-:Y:S01]  /*15e0*/  @!P6 IMAD.IADD R27, R27, 0x1, -R75.reuse ;  /* 0x000000011b1be824 */ /* 0x100fe200078e0a4b */
[----:B------:R-:W-:Y:S01]  /*15f0*/  ISETP.GT.U32.AND P6, PT, R75, R29, PT ;  /* 0x0000001d4b00720c */ /* 0x000fe20003fc4070 */
[--C-:B------:R-:W-:Y:S01]  /*1600*/  @!P1 IMAD.IADD R25, R25, 0x1, -R75.reuse ;  /* 0x0000000119199824 */ /* 0x100fe200078e0a4b */
[C---:B------:R-:W-:Y:S01]  /*1610*/  ISETP.GT.U32.AND P1, PT, R75.reuse, R32, PT ;  /* 0x000000204b00720c */ /* 0x040fe20003f24070 */
[--C-:B------:R-:W-:Y:S01]  /*1620*/  @!P3 IMAD.IADD R54, R54, 0x1, -R75.reuse ;  /* 0x000000013636b824 */ /* 0x100fe200078e0a4b */
[C---:B------:R-:W-:Y:S01]  /*1630*/  ISETP.GT.U32.AND P3, PT, R75.reuse, R26, PT ;  /* 0x0000001a4b00720c */ /* 0x040fe20003f64070 */
[--C-:B------:R-:W-:Y:S01]  /*1640*/  @!P2 IMAD.IADD R28, R28, 0x1, -R75.reuse ;  /* 0x000000011c1ca824 */ /* 0x100fe200078e0a4b */
[C---:B------:R-:W-:Y:S01]  /*1650*/  ISETP.GT.U32.AND P0, PT, R75.reuse, R27, PT ;  /* 0x0000001b4b00720c */ /* 0x040fe20003f04070 */
[--C-:B------:R-:W-:Y:S01]  /*1660*/  @!P5 IMAD.IADD R30, R30, 0x1, -R75.reuse ;  /* 0x000000011e1ed824 */ /* 0x100fe200078e0a4b */
[----:B------:R-:W-:Y:S01]  /*1670*/  ISETP.GT.U32.AND P2, PT, R75, R35, PT ;  /* 0x000000234b00720c */ /* 0x000fe20003f44070 */
[--C-:B------:R-:W-:Y:S01]  /*1680*/  @!P4 IMAD.IADD R31, R31, 0x1, -R75.reuse ;  /* 0x000000011f1fc824 */ /* 0x100fe200078e0a4b */
[C---:B------:R-:W-:Y:S01]  /*1690*/  ISETP.GT.U32.AND P5, PT, R75.reuse, R39, PT ;  /* 0x000000274b00720c */ /* 0x040fe20003fa4070 */
[----:B------:R-:W-:Y:S01]  /*16a0*/  IMAD.MOV R51, RZ, RZ, -R0 ;  /* 0x000000ffff337224 */ /* 0x000fe200078e0a00 */
[----:B------:R-:W-:Y:S01]  /*16b0*/  ISETP.GT.U32.AND P4, PT, R75, R40, PT ;  /* 0x000000284b00720c */ /* 0x000fe20003f84070 */
[--C-:B------:R-:W-:Y:S01]  /*16c0*/  @!P6 IMAD.IADD R29, R29, 0x1, -R75.reuse ;  /* 0x000000011d1de824 */ /* 0x100fe200078e0a4b */
[C---:B------:R-:W-:Y:S01]  /*16d0*/  ISETP.GT.U32.AND P6, PT, R75.reuse, R38, PT ;  /* 0x000000264b00720c */ /* 0x040fe20003fc4070 */
[--C-:B------:R-:W-:Y:S01]  /*16e0*/  @!P1 IMAD.IADD R32, R32, 0x1, -R75.reuse ;  /* 0x0000000120209824 */ /* 0x100fe200078e0a4b */
[C---:B------:R-:W-:Y:S01]  /*16f0*/  ISETP.GT.U32.AND P1, PT, R75.reuse, R41, PT ;  /* 0x000000294b00720c */ /* 0x040fe20003f24070 */
[--C-:B------:R-:W-:Y:S01]  /*1700*/  @!P3 IMAD.IADD R26, R26, 0x1, -R75.reuse ;  /* 0x000000011a1ab824 */ /* 0x100fe200078e0a4b */
[----:B------:R-:W-:Y:S01]  /*1710*/  ISETP.GT.U32.AND P3, PT, R75, R33, PT ;  /* 0x000000214b00720c */ /* 0x000fe20003f64070 */
[--C-:B------:R-:W-:Y:S01]  /*1720*/  @!P0 IMAD.IADD R27, R27, 0x1, -R75.reuse ;  /* 0x000000011b1b8824 */ /* 0x100fe200078e0a4b */
[----:B------:R-:W-:Y:S01]  /*1730*/  ISETP.GT.U32.AND P0, PT, R75, R34, PT ;  /* 0x000000224b00720c */ /* 0x000fe20003f04070 */
[--C-:B------:R-:W-:Y:S01]  /*1740*/  @!P2 IMAD.IADD R35, R35, 0x1, -R75.reuse ;  /* 0x000000012323a824 */ /* 0x100fe200078e0a4b */
[----:B------:R-:W-:Y:S01]  /*1750*/  ISETP.GT.U32.AND P2, PT, R75, R44, PT ;  /* 0x0000002c4b00720c */ /* 0x000fe20003f44070 */
[--C-:B------:R-:W-:Y:S01]  /*1760*/  @!P5 IMAD.IADD R39, R39, 0x1, -R75.reuse ;  /* 0x000000012727d824 */ /* 0x100fe200078e0a4b */
[C---:B------:R-:W-:Y:S01]  /*1770*/  ISETP.GT.U32.AND P5, PT, R75.reuse, R31, PT ;  /* 0x0000001f4b00720c */ /* 0x040fe20003fa4070 */
[--C-:B------:R-:W-:Y:S01]  /*1780*/  @!P4 IMAD.IADD R40, R40, 0x1, -R75.reuse ;  /* 0x000000012828c824 */ /* 0x100fe200078e0a4b */
[C---:B------:R-:W-:Y:S01]  /*1790*/  ISETP.GT.U32.AND P4, PT, R75.reuse, R32, PT ;  /* 0x000000204b00720c */ /* 0x040fe20003f84070 */
[--C-:B------:R-:W-:Y:S01]  /*17a0*/  @!P6 IMAD.IADD R38, R38, 0x1, -R75.reuse ;  /* 0x000000012626e824 */ /* 0x100fe200078e0a4b */
[----:B------:R-:W-:Y:S01]  /*17b0*/  ISETP.GT.U32.AND P6, PT, R75, R30, PT ;  /* 0x0000001e4b00720c */ /* 0x000fe20003fc4070 */
[----:B------:R-:W-:-:S02]  /*17c0*/  @!P1 IMAD.IADD R41, R41, 0x1, -R75 ;  /* 0x0000000129299824 */ /* 0x000fc400078e0a4b */
[--C-:B------:R-:W-:Y:S01]  /*17d0*/  @!P3 IMAD.IADD R33, R33, 0x1, -R75.reuse ;  /* 0x000000012121b824 */ /* 0x100fe200078e0a4b */
[C---:B------:R-:W-:Y:S01]  /*17e0*/  ISETP.GT.U32.AND P3, PT, R75.reuse, R42, PT ;  /* 0x0000002a4b00720c */ /* 0x040fe20003f64070 */
[--C-:B------:R-:W-:Y:S01]  /*17f0*/  @!P0 IMAD.IADD R34, R34, 0x1, -R75.reuse ;  /* 0x0000000122228824 */ /* 0x100fe200078e0a4b */
[C---:B------:R-:W-:Y:S01]  /*1800*/  ISETP.GT.U32.AND P0, PT, R75.reuse, R43, PT ;  /* 0x0000002b4b00720c */ /* 0x040fe20003f04070 */
[----:B------:R-:W-:Y:S01]  /*1810*/  @!P2 IMAD.IADD R44, R44, 0x1, -R75 ;  /* 0x000000012c2ca824 */ /* 0x000fe200078e0a4b */
[----:B------:R-:W-:Y:S01]  /*1820*/  ISETP.GT.U32.AND P1, PT, R75, R33, PT ;  /* 0x000000214b00720c */ /* 0x000fe20003f24070 */
[----:B------:R-:W-:Y:S01]  /*1830*/  IMAD.HI.U32 R0, R3, R76, RZ ;  /* 0x0000004c03007227 */ /* 0x000fe200078e00ff */
[----:B------:R-:W-:-:S03]  /*1840*/  ISETP.GT.U32.AND P2, PT, R75, R38, PT ;  /* 0x000000264b00720c */ /* 0x000fc60003f44070 */
[----:B------:R-:W-:Y:S01]  /*1850*/  @!P6 IMAD.IADD R30, R30, 0x1, -R75 ;  /* 0x000000011e1ee824 */ /* 0x000fe200078e0a4b */
[----:B------:R-:W-:Y:S01]  /*1860*/  ISETP.GT.U32.AND P6, PT, R75, R39, PT ;  /* 0x000000274b00720c */ /* 0x000fe20003fc4070 */
[----:B------:R-:W-:-:S04]  /*1870*/  IMAD.HI.U32 R50, R3, R74, RZ ;  /* 0x0000004a03327227 */ /* 0x000fc800078e00ff */
[--C-:B------:R-:W-:Y:S01]  /*1880*/  @!P3 IMAD.IADD R42, R42, 0x1, -R75.reuse ;  /* 0x000000012a2ab824 */ /* 0x100fe200078e0a4b */
[----:B------:R-:W-:Y:S01]  /*1890*/  ISETP.GT.U32.AND P3, PT, R75, R34, PT ;  /* 0x000000224b00720c */ /* 0x000fe20003f64070 */
[--C-:B------:R-:W-:Y:S01]  /*18a0*/  @!P0 IMAD.IADD R43, R43, 0x1, -R75.reuse ;  /* 0x000000012b2b8824 */ /* 0x100fe200078e0a4b */
[----:B------:R-:W-:Y:S01]  /*18b0*/  ISETP.GT.U32.AND P0, PT, R75, R35, PT ;  /* 0x000000234b00720c */ /* 0x000fe20003f04070 */
[----:B------:R-:W-:Y:S01]  /*18c0*/  @!P5 IMAD.IADD R31, R31, 0x1, -R75 ;  /* 0x000000011f1fd824 */ /* 0x000fe200078e0a4b */
[C---:B------:R-:W-:Y:S01]  /*18d0*/  ISETP.GT.U32.AND P5, PT, R75.reuse, R40, PT ;  /* 0x000000284b00720c */ /* 0x040fe20003fa4070 */
[----:B------:R-:W-:Y:S02]  /*18e0*/  IMAD.MOV R0, RZ, RZ, -R0 ;  /* 0x000000ffff007224 */ /* 0x000fe400078e0a00 */
[----:B------:R-:W-:Y:S02]  /*18f0*/  IMAD.MOV R53, RZ, RZ, -R50 ;  /* 0x000000ffff357224 */ /* 0x000fe400078e0a32 */
[----:B------:R-:W-:-:S02]  /*1900*/  IMAD R50, R75, R51, R52 ;  /* 0x000000334b327224 */ /* 0x000fc400078e0234 */
[C---:B------:R-:W-:Y:S01]  /*1910*/  IMAD R52, R75.reuse, R0, R76 ;  /* 0x000000004b347224 */ /* 0x040fe200078e024c */
[----:B------:R-:W-:Y:S01]  /*1920*/  IABS R0, R6 ;  /* 0x0000000600007213 */ /* 0x000fe20000000000 */
[--C-:B------:R-:W-:Y:S01]  /*1930*/  @!P3 IMAD.IADD R34, R34, 0x1, -R75.reuse ;  /* 0x000000012222b824 */ /* 0x100fe200078e0a4b */
[----:B------:R-:W-:Y:S01]  /*1940*/  ISETP.GT.U32.AND P3, PT, R75, R43, PT ;  /* 0x0000002b4b00720c */ /* 0x000fe20003f64070 */
[--C-:B------:R-:W-:Y:S01]  /*1950*/  @!P0 IMAD.IADD R35, R35, 0x1, -R75.reuse ;  /* 0x0000000123238824 */ /* 0x100fe200078e0a4b */
[C---:B------:R-:W-:Y:S01]  /*1960*/  ISETP.GT.U32.AND P0, PT, R75.reuse, R44, PT ;  /* 0x0000002c4b00720c */ /* 0x040fe20003f04070 */
[--C-:B------:R-:W-:Y:S01]  /*1970*/  @!P4 IMAD.IADD R32, R32, 0x1, -R75.reuse ;  /* 0x000000012020c824 */ /* 0x100fe200078e0a4b */
[----:B------:R-:W-:Y:S01]  /*1980*/  ISETP.GT.U32.AND P4, PT, R75, R42, PT ;  /* 0x0000002a4b00720c */ /* 0x000fe20003f84070 */
[--C-:B------:R-:W-:Y:S01]  /*1990*/  @!P1 IMAD.IADD R33, R33, 0x1, -R75.reuse ;  /* 0x0000000121219824 */ /* 0x100fe200078e0a4b */
[C---:B------:R-:W-:Y:S01]  /*19a0*/  ISETP.GT.U32.AND P1, PT, R75.reuse, R41, PT ;  /* 0x000000294b00720c */ /* 0x040fe20003f24070 */
[--C-:B------:R-:W-:Y:S01]  /*19b0*/  @!P2 IMAD.IADD R38, R38, 0x1, -R75.reuse ;  /* 0x000000012626a824 */ /* 0x100fe200078e0a4b */
[----:B------:R-:W-:Y:S01]  /*19c0*/  ISETP.GT.U32.AND P2, PT, R75, R45, PT ;  /* 0x0000002d4b00720c */ /* 0x000fe20003f44070 */
[----:B------:R-:W-:Y:S01]  /*19d0*/  @!P6 IMAD.IADD R39, R39, 0x1, -R75 ;  /* 0x000000012727e824 */ /* 0x000fe200078e0a4b */
[----:B------:R-:W-:Y:S01]  /*19e0*/  ISETP.GT.U32.AND P6, PT, R75, R46, PT ;  /* 0x0000002e4b00720c */ /* 0x000fe20003fc4070 */
[----:B------:R-:W-:Y:S01]  /*19f0*/  IMAD.HI.U32 R55, R55, R0, RZ ;  /* 0x0000000037377227 */ /* 0x000fe200078e00ff */
[----:B------:R-:W-:-:S03]  /*1a00*/  LOP3.LUT R76, R71, 0x26, RZ, 0xfc, !PT ;  /* 0x00000026474c7812 */ /* 0x000fc600078efcff */
[--C-:B------:R-:W-:Y:S01]  /*1a10*/  @!P5 IMAD.IADD R40, R40, 0x1, -R75.reuse ;  /* 0x000000012828d824 */ /* 0x100fe200078e0a4b */
[----:B------:R-:W-:Y:S01]  /*1a20*/  ISETP.GT.U32.AND P5, PT, R75, R47, PT ;  /* 0x0000002f4b00720c */ /* 0x000fe20003fa4070 */
[----:B------:R-:W-:Y:S01]  /*1a30*/  @!P3 IMAD.IADD R43, R43, 0x1, -R75 ;  /* 0x000000012b2bb824 */ /* 0x000fe200078e0a4b */
[C---:B------:R-:W-:Y:S01]  /*1a40*/  ISETP.GT.U32.AND P3, PT, R75.reuse, R50, PT ;  /* 0x000000324b00720c */ /* 0x040fe20003f64070 */
[----:B------:R-:W-:Y:S02]  /*1a50*/  IMAD.MOV R55, RZ, RZ, -R55 ;  /* 0x000000ffff377224 */ /* 0x000fe400078e0a37 */
[----:B------:R-:W-:Y:S01]  /*1a60*/  IMAD R51, R75, R53, R74 ;  /* 0x000000354b337224 */ /* 0x000fe200078e024a */
[----:B------:R-:W-:Y:S01]  /*1a70*/  LOP3.LUT R74, R71, 0x22, RZ, 0xfc, !PT ;  /* 0x00000022474a7812 */ /* 0x000fe200078efcff */
[----:B------:R-:W-:Y:S02]  /*1a80*/  IMAD R55, R80, R55, R0 ;  /* 0x0000003750377224 */ /* 0x000fe400078e0200 */
[--C-:B------:R-:W-:Y:S01]  /*1a90*/  @!P0 IMAD.IADD R44, R44, 0x1, -R75.reuse ;  /* 0x000000012c2c8824 */ /* 0x100fe200078e0a4b */
[----:B------:R-:W-:Y:S01]  /*1aa0*/  ISETP.GT.U32.AND P0, PT, R75, R51, PT ;  /* 0x000000334b00720c */ /* 0x000fe20003f04070 */
[--C-:B------:R-:W-:Y:S01]  /*1ab0*/  @!P1 IMAD.IADD R41, R41, 0x1, -R75.reuse ;  /* 0x0000000129299824 */ /* 0x100fe200078e0a4b */
[C---:B------:R-:W-:Y:S01]  /*1ac0*/  ISETP.GT.U32.AND P1, PT, R75.reuse, R48, PT ;  /* 0x000000304b00720c */ /* 0x040fe20003f24070 */
[--C-:B------:R-:W-:Y:S01]  /*1ad0*/  @!P4 IMAD.IADD R42, R42, 0x1, -R75.reuse ;  /* 0x000000012a2ac824 */ /* 0x100fe200078e0a4b */
[----:B------:R-:W-:Y:S01]  /*1ae0*/  ISETP.GT.U32.AND P4, PT, R75, R49, PT ;  /* 0x000000314b00720c */ /* 0x000fe20003f84070 */
[--C-:B------:R-:W-:Y:S01]  /*1af0*/  @!P2 IMAD.IADD R45, R45, 0x1, -R75.reuse ;  /* 0x000000012d2da824 */ /* 0x100fe200078e0a4b */
[----:B------:R-:W-:Y:S01]  /*1b00*/  ISETP.GT.U32.AND P2, PT, R75, R52, PT ;  /* 0x000000344b00720c */ /* 0x000fe20003f44070 */
[----:B------:R-:W-:Y:S01]  /*1b10*/  @!P6 IMAD.IADD R46, R46, 0x1, -R75 ;  /* 0x000000012e2ee824 */ /* 0x000fe200078e0a4b */
[----:B------:R-:W-:Y:S01]  /*1b20*/  ISETP.GT.U32.AND P6, PT, R80, R55, PT ;  /* 0x000000375000720c */ /* 0x000fe20003fc4070 */
[----:B------:R-:W-:-:S04]  /*1b30*/  IMAD.HI.U32 R3, R3, R78, RZ ;  /* 0x0000004e03037227 */ /* 0x000fc800078e00ff */
[--C-:B------:R-:W-:Y:S01]  /*1b40*/  @!P5 IMAD.IADD R47, R47, 0x1, -R75.reuse ;  /* 0x000000012f2fd824 */ /* 0x100fe200078e0a4b */
[C---:B------:R-:W-:Y:S01]  /*1b50*/  ISETP.GT.U32.AND P5, PT, R75.reuse, R45, PT ;  /* 0x0000002d4b00720c */ /* 0x040fe20003fa4070 */
[----:B------:R-:W-:Y:S01]  /*1b60*/  @!P3 IMAD.IADD R50, R50, 0x1, -R75 ;  /* 0x000000013232b824 */ /* 0x000fe200078e0a4b */
[----:B------:R-:W-:Y:S01]  /*1b70*/  ISETP.GT.U32.AND P3, PT, R75, R46, PT ;  /* 0x0000002e4b00720c */ /* 0x000fe20003f64070 */
[----:B------:R-:W-:Y:S02]  /*1b80*/  IMAD.MOV R3, RZ, RZ, -R3 ;  /* 0x000000ffff037224 */ /* 0x000fe400078e0a03 */
[--C-:B------:R-:W-:Y:S01]  /*1b90*/  @!P0 IMAD.IADD R51, R51, 0x1, -R75.reuse ;  /* 0x0000000133338824 */ /* 0x100fe200078e0a4b */
[C---:B------:R-:W-:Y:S01]  /*1ba0*/  ISETP.GT.U32.AND P0, PT, R75.reuse, R47, PT ;  /* 0x0000002f4b00720c */ /* 0x040fe20003f04070 */
[----:B------:R-:W-:Y:S01]  /*1bb0*/  IMAD R53, R75, R3, R78 ;  /* 0x000000034b357224 */ /* 0x000fe200078e024e */
[----:B------:R-:W-:Y:S01]  /*1bc0*/  SHF.R.S32.HI R3, RZ, 0x1f, R174 ;  /* 0x0000001fff037819 */ /* 0x000fe200000114ae */
[--C-:B------:R-:W-:Y:S01]  /*1bd0*/  @!P1 IMAD.IADD R48, R48, 0x1, -R75.reuse ;  /* 0x0000000130309824 */ /* 0x100fe200078e0a4b */
[----:B------:R-:W-:Y:S01]  /*1be0*/  ISETP.GE.AND P1, PT, R6, RZ, PT ;  /* 0x000000ff0600720c */ /* 0x000fe20003f26270 */
[--C-:B------:R-:W-:Y:S01]  /*1bf0*/  @!P4 IMAD.IADD R49, R49, 0x1, -R75.reuse ;  /* 0x000000013131c824 */ /* 0x100fe200078e0a4b */
[----:B------:R-:W-:Y:S01]  /*1c00*/  ISETP.GT.U32.AND P4, PT, R75, R53, PT ;  /* 0x000000354b00720c */ /* 0x000fe20003f84070 */
[--C-:B------:R-:W-:Y:S01]  /*1c10*/  @!P6 IMAD.IADD R55, R55, 0x1, -R80.reuse ;  /* 0x000000013737e824 */ /* 0x100fe200078e0a50 */
[----:B------:R-:W-:Y:S01]  /*1c20*/  LEA.HI R174, R3, R174, RZ, 0x6 ;  /* 0x000000ae03ae7211 */ /* 0x000fe200078f30ff */
        /* <DEDUP_REMOVED lines=8> */
[----:B------:R-:W-:Y:S01]  /*1cb0*/  IMAD.SHL.U32 R0, R72, 0x2, RZ ;  /* 0x0000000248007824 */ /* 0x000fe200078e00ff */
[----:B------:R-:W-:Y:S01]  /*1cc0*/  ISETP.GT.U32.AND P6, PT, R75, R49, PT ;  /* 0x000000314b00720c */ /* 0x000fe20003fc4070 */
[--C-:B------:R-:W-:Y:S01]  /*1cd0*/  @!P4 IMAD.IADD R53, R53, 0x1, -R75.reuse ;  /* 0x000000013535c824 */ /* 0x100fe200078e0a4b */
[----:B------:R-:W-:Y:S01]  /*1ce0*/  ISETP.GT.U32.AND P4, PT, R75, R52, PT ;  /* 0x000000344b00720c */ /* 0x000fe20003f84070 */
[-C--:B------:R-:W-:Y:S01]  /*1cf0*/  IMAD R95, R95, R112.reuse, RZ ;  /* 0x000000705f5f7224 */ /* 0x080fe200078e02ff */
[----:B------:R-:W-:Y:S01]  /*1d00*/  LOP3.LUT R3, RZ, R37, RZ, 0x33, !PT ;  /* 0x00000025ff037212 */ /* 0x000fe200078e33ff */
[--C-:B------:R-:W-:Y:S01]  /*1d10*/  @!P2 IMAD.IADD R48, R48, 0x1, -R75.reuse ;  /* 0x000000013030a824 */ /* 0x100fe200078e0a4b */
[----:B------:R-:W-:Y:S01]  /*1d20*/  ISETP.GT.U32.AND P2, PT, R75, R53, PT ;  /* 0x000000354b00720c */ /* 0x000fe20003f44070 */
[----:B------:R-:W-:Y:S01]  /*1d30*/  @!P5 IMAD.IADD R55, R55, 0x1, -R80 ;  /* 0x000000013737d824 */ /* 0x000fe200078e0a50 */
[----:B------:R-:W-:Y:S01]  /*1d40*/  ISETP.GE.AND P5, PT, R7, RZ, PT ;  /* 0x000000ff0700720c */ /* 0x000fe20003fa6270 */
[--C-:B------:R-:W-:Y:S01]  /*1d50*/  @!P3 IMAD.IADD R50, R50, 0x1, -R75.reuse ;  /* 0x000000013232b824 */ /* 0x100fe200078e0a4b */
[----:B------:R-:W-:Y:S01]  /*1d60*/  ISETP.GE.AND P3, PT, R8, RZ, PT ;  /* 0x000000ff0800720c */ /* 0x000fe20003f66270 */
[----:B------:R-:W-:Y:S01]  /*1d70*/  @!P0 IMAD.IADD R51, R51, 0x1, -R75 ;  /* 0x0000000133338824 */ /* 0x000fe200078e0a4b */
[----:B------:R-:W-:Y:S01]  /*1d80*/  ISETP.GE.AND P0, PT, R9, RZ, PT ;  /* 0x000000ff0900720c */ /* 0x000fe20003f06270 */
[----:B------:R-:W-:Y:S01]  /*1d90*/  @!P1 IMAD.MOV R55, RZ, RZ, -R55 ;  /* 0x000000ffff379224 */ /* 0x000fe200078e0a37 */
[----:B------:R-:W-:Y:S01]  /*1da0*/  ISETP.GE.AND P1, PT, R12, RZ, PT ;  /* 0x000000ff0c00720c */ /* 0x000fe20003f26270 */
[--C-:B------:R-:W-:Y:S01]  /*1db0*/  @!P4 IMAD.IADD R52, R52, 0x1, -R75.reuse ;  /* 0x000000013434c824 */ /* 0x100fe200078e0a4b */
[----:B------:R-:W-:Y:S01]  /*1dc0*/  ISETP.GE.AND P4, PT, R10, RZ, PT ;  /* 0x000000ff0a00720c */ /* 0x000fe20003f86270 */
[--C-:B------:R-:W-:Y:S01]  /*1dd0*/  @!P6 IMAD.IADD R49, R49, 0x1, -R75.reuse ;  /* 0x000000013131e824 */ /* 0x100fe200078e0a4b */
[----:B------:R-:W-:Y:S01]  /*1de0*/  ISETP.NE.AND P6, PT, R36, RZ, PT ;  /* 0x000000ff2400720c */ /* 0x000fe20003fc5270 */
[----:B------:R-:W-:Y:S01]  /*1df0*/  @!P2 IMAD.IADD R53, R53, 0x1, -R75 ;  /* 0x000000013535a824 */ /* 0x000fe200078e0a4b */
[----:B------:R-:W-:Y:S01]  /*1e00*/  ISETP.GE.AND P2, PT, R11, RZ, PT ;  /* 0x000000ff0b00720c */ /* 0x000fe20003f46270 */
[----:B------:R-:W-:Y:S01]  /*1e10*/  @!P5 IMAD.MOV R2, RZ, RZ, -R2 ;  /* 0x000000ffff02d224 */ /* 0x000fe200078e0a02 */
        /* <DEDUP_REMOVED lines=9> */
[----:B------:R-:W-:Y:S01]  /*1eb0*/  IMAD R96, R96, R112, RZ ;  /* 0x0000007060607224 */ /* 0x000fe200078e02ff */
[----:B------:R-:W-:Y:S01]  /*1ec0*/  @!P6 LOP3.LUT R55, RZ, R36, RZ, 0x33, !PT ;  /* 0x00000024ff37e212 */ /* 0x000fe200078e33ff */
        /* <DEDUP_REMOVED lines=12> */
[----:B------:R-:W-:Y:S01]  /*1f90*/  IMAD R55, R55, UR4, RZ ;  /* 0x0000000437377c24 */ /* 0x000fe2000f8e02ff */
[----:B------:R-:W-:Y:S01]  /*1fa0*/  ULDC UR4, c[0x0][0x240] ;  /* 0x0000900000047ab9 */ /* 0x000fe20000000800 */
        /* <DEDUP_REMOVED lines=12> */
[-C--:B------:R-:W-:Y:S01]  /*2070*/  IMAD R97, R97, R112.reuse, RZ ;  /* 0x0000007061617224 */ /* 0x080fe200078e02ff */
[----:B------:R-:W-:Y:S01]  /*2080*/  LOP3.LUT R0, R73, 0x7e, R0, 0x78, !PT ;  /* 0x0000007e49007812 */ /* 0x000fe200078e7800 */
        /* <DEDUP_REMOVED lines=13> */
[----:B------:R-:W-:Y:S01]  /*2160*/  LOP3.LUT R73, R71, 0x20, RZ, 0xfc, !PT ;  /* 0x0000002047497812 */ /* 0x000fe200078efcff */
[----:B------:R-:W-:Y:S01]  /*2170*/  @!P2 IMAD.MOV R45, RZ, RZ, -R45 ;  /* 0x000000ffff2da224 */ /* 0x000fe200078e0a2d */
[----:B------:R-:W-:Y:S01]  /*2180*/  ISETP.GE.AND P2, PT, R67, RZ, PT ;  /* 0x000000ff4300720c */ /* 0x000fe20003f46270 */
[----:B------:R-:W-:Y:S01]  /*2190*/  @!P5 IMAD.MOV R47, RZ, RZ, -R47 ;  /* 0x000000ffff2fd224 */ /* 0x000fe200078e0a2f */
[----:B------:R-:W-:Y:S01]  /*21a0*/  ISETP.GE.AND P5, PT, R69, RZ, PT ;  /* 0x000000ff4500720c */ /* 0x000fe20003fa6270 */
[----:B------:R-:W-:Y:S01]  /*21b0*/  @!P3 IMAD.MOV R48, RZ, RZ, -R48 ;  /* 0x000000ffff30b224 */ /* 0x000fe200078e0a30 */
[----:B------:R-:W-:Y:S01]  /*21c0*/  ISETP.GE.AND P3, PT, R70, RZ, PT ;  /* 0x000000ff4600720c */ /* 0x000fe20003f66270 */
[----:B------:R-:W-:Y:S01]  /*21d0*/  @!P0 IMAD.MOV R49, RZ, RZ, -R49 ;  /* 0x000000ffff318224 */ /* 0x000fe200078e0a31 */
[----:B------:R-:W-:Y:S01]  /*21e0*/  ISETP.NE.AND P0, PT, R37, RZ, PT ;  /* 0x000000ff2500720c */ /* 0x000fe20003f05270 */
[----:B------:R-:W-:Y:S01]  /*21f0*/  @!P1 IMAD.MOV R52, RZ, RZ, -R52 ;  /* 0x000000ffff349224 */ /* 0x000fe200078e0a34 */
[----:B------:R-:W-:Y:S01]  /*2200*/  LEA R110, P1, R55, UR6, 0x1 ;  /* 0x00000006376e7c11 */ /* 0x000fe2000f8208ff */
[----:B------:R-:W-:Y:S01]  /*2210*/  @!P4 IMAD.MOV R50, RZ, RZ, -R50 ;  /* 0x000000ffff32c224 */ /* 0x000fe200078e0a32 */
[----:B------:R-:W-:Y:S01]  /*2220*/  SEL R2, R3, R2, !P0 ;  /* 0x0000000203027207 */ /* 0x000fe20004000000 */
[----:B------:R-:W-:Y:S01]  /*2230*/  IMAD R99, R99, R112, RZ ;  /* 0x0000007063637224 */ /* 0x000fe200078e02ff */
[C---:B------:R-:W-:Y:S01]  /*2240*/  SEL R4, R3.reuse, R4, !P0 ;  /* 0x0000000403047207 */ /* 0x040fe20004000000 */
[----:B------:R-:W-:Y:S01]  /*2250*/  @!P2 IMAD.MOV R51, RZ, RZ, -R51 ;  /* 0x000000ffff33a224 */ /* 0x000fe200078e0a33 */
[C---:B------:R-:W-:Y:S01]  /*2260*/  SEL R5, R3.reuse, R5, !P0 ;  /* 0x0000000503057207 */ /* 0x040fe20004000000 */
[----:B------:R-:W-:Y:S01]  /*2270*/  @!P5 IMAD.MOV R53, RZ, RZ, -R53 ;  /* 0x000000ffff35d224 */ /* 0x000fe200078e0a35 */
[C---:B------:R-:W-:Y:S01]  /*2280*/  SEL R24, R3.reuse, R24, !P0 ;  /* 0x0000001803187207 */ /* 0x040fe20004000000 */
[----:B------:R-:W-:Y:S01]  /*2290*/  @!P3 IMAD.MOV R54, RZ, RZ, -R54 ;  /* 0x000000ffff36b224 */ /* 0x000fe200078e0a36 */
[C---:B------:R-:W-:Y:S01]  /*22a0*/  SEL R25, R3.reuse, R25, !P0 ;  /* 0x0000001903197207 */ /* 0x040fe20004000000 */
[----:B------:R-:W-:Y:S01]  /*22b0*/  IMAD R36, R2, UR4, RZ ;  /* 0x0000000402247c24 */ /* 0x000fe2000f8e02ff */
[C---:B------:R-:W-:Y:S01]  /*22c0*/  SEL R26, R3.reuse, R26, !P0 ;  /* 0x0000001a031a7207 */ /* 0x040fe20004000000 */
[----:B------:R-:W-:Y:S01]  /*22d0*/  IMAD R37, R4, UR4, RZ ;  /* 0x0000000404257c24 */ /* 0x000fe2000f8e02ff */
[----:B------:R-:W-:Y:S01]  /*22e0*/  SEL R27, R3, R27, !P0 ;  /* 0x0000001b031b7207 */ /* 0x000fe20004000000 */
        /* <DEDUP_REMOVED lines=49> */
[----:B------:R-:W-:Y:S01]  /*2600*/  LEA.HI.X.SX32 R111, R55, UR7, 0x1, P1 ;  /* 0x00000007376f7c11 */ /* 0x000fe200088f0eff */
[----:B------:R-:W-:Y:S01]  /*2610*/  ULDC.64 UR6, c[0x0][0x218] ;  /* 0x0000860000067ab9 */ /* 0x000fe20000000a00 */
[----:B------:R-:W-:Y:S01]  /*2620*/  SEL R3, R3, R54, !P0 ;  /* 0x0000003603037207 */ /* 0x000fe20004000000 */
[----:B------:R-:W-:Y:S01]  /*2630*/  IMAD R50, R50, UR4, RZ ;  /* 0x0000000432327c24 */ /* 0x000fe2000f8e02ff */
[----:B------:R-:W-:Y:S01]  /*2640*/  LEA R4, P4, R36, UR6, 0x1 ;  /* 0x0000000624047c11 */ /* 0x000fe2000f8808ff */
[----:B------:R-:W-:Y:S01]  /*2650*/  IMAD R51, R51, UR4, RZ ;  /* 0x0000000433337c24 */ /* 0x000fe2000f8e02ff */
[----:B------:R-:W-:Y:S01]  /*2660*/  LEA R2, P3, R37, UR6, 0x1 ;  /* 0x0000000625027c11 */ /* 0x000fe2000f8608ff */
[----:B------:R-:W-:Y:S01]  /*2670*/  IMAD R192, R3, UR4, RZ ;  /* 0x0000000403c07c24 */ /* 0x000fe2000f8e02ff */
[----:B------:R-:W-:Y:S01]  /*2680*/  LEA R172, P2, R173, UR6, 0x1 ;  /* 0x00000006adac7c11 */ /* 0x000fe2000f8408ff */
[----:B------:R-:W-:Y:S01]  /*2690*/  IMAD R52, R52, UR4, RZ ;  /* 0x0000000434347c24 */ /* 0x000fe2000f8e02ff */
[----:B------:R-:W-:Y:S01]  /*26a0*/  LEA R170, P1, R24, UR6, 0x1 ;  /* 0x0000000618aa7c11 */ /* 0x000fe2000f8208ff */
[----:B------:R-:W-:Y:S01]  /*26b0*/  IMAD R53, R53, UR4, RZ ;  /* 0x0000000435357c24 */ /* 0x000fe2000f8e02ff */
[----:B------:R-:W-:Y:S01]  /*26c0*/  LEA.HI.X.SX32 R5, R36, UR7, 0x1, P4 ;  /* 0x0000000724057c11 */ /* 0x000fe2000a0f0eff */
[----:B------:R-:W-:Y:S01]  /*26d0*/  UMOV UR4, URZ ;  /* 0x0000003f00047c82 */ /* 0x000fe20008000000 */
[----:B------:R-:W-:Y:S01]  /*26e0*/  LEA.HI.X.SX32 R3, R37, UR7, 0x1, P3 ;  /* 0x0000000725037c11 */ /* 0x000fe200098f0eff */
[----:B------:R-:W-:Y:S01]  /*26f0*/  UIADD3.X UR9, UR4, 0x40000040, URZ, UP0, !UPT ;  /* 0x4000004004097890 */ /* 0x000fe200087fe43f */
[----:B------:R-:W-:-:S02]  /*2700*/  LEA.HI.X.SX32 R173, R173, UR7, 0x1, P2 ;  /* 0x00000007adad7c11 */ /* 0x000fc400090f0eff */
[----:B------:R-:W-:Y:S02]  /*2710*/  CS2R R36, SRZ ;  /* 0x0000000000247805 */ /* 0x000fe4000001ff00 */
[----:B------:R-:W-:Y:S02]  /*2720*/  LEA.HI.X.SX32 R171, R24, UR7, 0x1, P1 ;  /* 0x0000000718ab7c11 */ /* 0x000fe400088f0eff */
[----:B------:R-:W-:Y:S02]  /*2730*/  CS2R R54, SRZ ;  /* 0x0000000000367805 */ /* 0x000fe4000001ff00 */
[----:B------:R-:W-:Y:S01]  /*2740*/  LEA R168, P0, R25, UR6, 0x1 ;  /* 0x0000000619a87c11 */ /* 0x000fe2000f8008ff */
[-C--:B------:R-:W-:Y:S01]  /*2750*/  IMAD R100, R100, R112.reuse, RZ ;  /* 0x0000007064647224 */ /* 0x080fe200078e02ff */
        /* <DEDUP_REMOVED lines=9> */
[----:B------:R-:W-:Y:S01]  /*27f0*/  IMAD R105, R105, R112, RZ ;  /* 0x0000007069697224 */ /* 0x000fe200078e02ff */
[----:B------:R-:W-:Y:S01]  /*2800*/  LEA R156, P1, R31, UR6, 0x1 ;  /* 0x000000061f9c7c11 */ /* 0x000fe2000f8208ff */
[----:B------:R-:W-:Y:S01]  /*2810*/  IMAD.SHL.U32 R106, R112, 0x40, RZ ;  /* 0x00000040706a7824 */ /* 0x000fe200078e00ff */
[----:B------:R-:W-:-:S02]  /*2820*/  LEA.HI.X.SX32 R169, R25, UR7, 0x1, P0 ;  /* 0x0000000719a97c11 */ /* 0x000fc400080f0eff */
[----:B------:R-:W-:Y:S02]  /*2830*/  CS2R R24, SRZ ;  /* 0x0000000000187805 */ /* 0x000fe4000001ff00 */
[----:B------:R-:W-:Y:S01]  /*2840*/  LEA.HI.X.SX32 R167, R26, UR7, 0x1, P6 ;  /* 0x000000071aa77c11 */ /* 0x000fe2000b0f0eff */
[-C--:B------:R-:W-:Y:S01]  /*2850*/  IMAD R107, R71, R112.reuse, RZ ;  /* 0x00000070476b7224 */ /* 0x080fe200078e02ff */
[----:B------:R-:W-:Y:S02]  /*2860*/  LEA.HI.X.SX32 R165, R27, UR7, 0x1, P5 ;  /* 0x000000071ba57c11 */ /* 0x000fe4000a8f0eff */
[----:B------:R-:W-:Y:S02]  /*2870*/  CS2R R26, SRZ ;  /* 0x00000000001a7805 */ /* 0x000fe4000001ff00 */
[----:B------:R-:W-:Y:S01]  /*2880*/  LEA.HI.X.SX32 R163, R28, UR7, 0x1, P4 ;  /* 0x000000071ca37c11 */ /* 0x000fe2000a0f0eff */
[----:B------:R-:W-:Y:S01]  /*2890*/  IMAD R108, R86, R112, RZ ;  /* 0x00000070566c7224 */ /* 0x000fe200078e02ff */
[----:B------:R-:W-:-:S02]  /*28a0*/  LEA.HI.X.SX32 R161, R29, UR7, 0x1, P3 ;  /* 0x000000071da17c11 */ /* 0x000fc400098f0eff */
[----:B------:R-:W-:Y:S02]  /*28b0*/  CS2R R28, SRZ ;  /* 0x00000000001c7805 */ /* 0x000fe4000001ff00 */
[----:B------:R-:W-:Y:S01]  /*28c0*/  LEA.HI.X.SX32 R159, R30, UR7, 0x1, P2 ;  /* 0x000000071e9f7c11 */ /* 0x000fe200090f0eff */
[-C--:B------:R-:W-:Y:S01]  /*28d0*/  IMAD R109, R85, R112.reuse, RZ ;  /* 0x00000070556d7224 */ /* 0x080fe200078e02ff */
        /* <DEDUP_REMOVED lines=16> */
[----:B------:R-:W-:Y:S01]  /*29e0*/  LEA.HI.X.SX32 R155, R32, UR7, 0x1, P0 ;  /* 0x00000007209b7c11 */ /* 0x000fe200080f0eff */
[----:B------:R-:W-:Y:S01]  /*29f0*/  IMAD R195, R74, R112, RZ ;  /* 0x000000704ac37224 */ /* 0x000fe200078e02ff */
[----:B------:R-:W-:-:S02]  /*2a00*/  LEA.HI.X.SX32 R153, R33, UR7, 0x1, P6 ;  /* 0x0000000721997c11 */ /* 0x000fc4000b0f0eff */
[----:B------:R-:W-:Y:S02]  /*2a10*/  CS2R R32, SRZ ;  /* 0x0000000000207805 */ /* 0x000fe4000001ff00 */
[----:B------:R-:W-:Y:S01]  /*2a20*/  LEA.HI.X.SX32 R151, R34, UR7, 0x1, P5 ;  /* 0x0000000722977c11 */ /* 0x000fe2000a8f0eff */
[----:B------:R-:W-:Y:S01]  /*2a30*/  IMAD R197, R73, R112, RZ ;  /* 0x0000007049c57224 */ /* 0x000fe200078e02ff */
[----:B------:R-:W-:Y:S02]  /*2a40*/  LEA.HI.X.SX32 R149, R35, UR7, 0x1, P4 ;  /* 0x0000000723957c11 */ /* 0x000fe4000a0f0eff */
[----:B------:R-:W-:Y:S02]  /*2a50*/  CS2R R34, SRZ ;  /* 0x0000000000227805 */ /* 0x000fe4000001ff00 */
[----:B------:R-:W-:Y:S01]  /*2a60*/  LEA.HI.X.SX32 R147, R38, UR7, 0x1, P3 ;  /* 0x0000000726937c11 */ /* 0x000fe200098f0eff */
[----:B------:R-:W-:Y:S01]  /*2a70*/  UIADD3.64 UR20, UR8, 0x80, URZ ;  /* 0x0000008008147897 */ /* 0x000fe2000fffe03f */
[----:B------:R-:W-:-:S02]  /*2a80*/  LEA.HI.X.SX32 R145, R39, UR7, 0x1, P2 ;  /* 0x0000000727917c11 */ /* 0x000fc400090f0eff */
[----:B------:R-:W-:Y:S02]  /*2a90*/  CS2R R38, SRZ ;  /* 0x0000000000267805 */ /* 0x000fe4000001ff00 */
[----:B------:R-:W-:Y:S01]  /*2aa0*/  LEA.HI.X.SX32 R218, R40, UR7, 0x1, P1 ;  /* 0x0000000728da7c11 */ /* 0x000fe200088f0eff */
[----:B------:R-:W-:Y:S01]  /*2ab0*/  UIADD3.64 UR24, UR8, 0x100, URZ ;  /* 0x0000010008187897 */ /* 0x000fe2000fffe03f */
[----:B------:R-:W-:Y:S02]  /*2ac0*/  LEA R140, P0, R41, UR6, 0x1 ;  /* 0x00000006298c7c11 */ /* 0x000fe4000f8008ff */
[----:B------:R-:W-:Y:S02]  /*2ad0*/  LEA R214, P6, R42, UR6, 0x1 ;  /* 0x000000062ad67c11 */ /* 0x000fe4000f8c08ff */
[----:B------:R-:W-:Y:S02]  /*2ae0*/  LEA R210, P5, R43, UR6, 0x1 ;  /* 0x000000062bd27c11 */ /* 0x000fe4000f8a08ff */
[----:B------:R-:W-:-:S02]  /*2af0*/  LEA R142, P4, R44, UR6, 0x1 ;  /* 0x000000062c8e7c11 */ /* 0x000fc4000f8808ff */
[----:B------:R-:W-:Y:S02]  /*2b00*/  LEA R138, P3, R45, UR6, 0x1 ;  /* 0x000000062d8a7c11 */ /* 0x000fe4000f8608ff */
[----:B------:R-:W-:Y:S02]  /*2b10*/  LEA R134, P2, R46, UR6, 0x1 ;  /* 0x000000062e867c11 */ /* 0x000fe4000f8408ff */
[----:B------:R-:W-:Y:S02]  /*2b20*/  LEA R132, P1, R47, UR6, 0x1 ;  /* 0x000000062f847c11 */ /* 0x000fe4000f8208ff */
[----:B------:R-:W-:Y:S02]  /*2b30*/  LEA.HI.X.SX32 R141, R41, UR7, 0x1, P0 ;  /* 0x00000007298d7c11 */ /* 0x000fe400080f0eff */
[----:B------:R-:W-:Y:S02]  /*2b40*/  CS2R R40, SRZ ;  /* 0x0000000000287805 */ /* 0x000fe4000001ff00 */
[----:B------:R-:W-:-:S02]  /*2b50*/  LEA.HI.X.SX32 R212, R42, UR7, 0x1, P6 ;  /* 0x000000072ad47c11 */ /* 0x000fc4000b0f0eff */
[----:B------:R-:W-:Y:S02]  /*2b60*/  LEA.HI.X.SX32 R208, R43, UR7, 0x1, P5 ;  /* 0x000000072bd07c11 */ /* 0x000fe4000a8f0eff */
[----:B------:R-:W-:Y:S02]  /*2b70*/  CS2R R42, SRZ ;  /* 0x00000000002a7805 */ /* 0x000fe4000001ff00 */
[----:B------:R-:W-:Y:S02]  /*2b80*/  LEA.HI.X.SX32 R143, R44, UR7, 0x1, P4 ;  /* 0x000000072c8f7c11 */ /* 0x000fe4000a0f0eff */
[----:B------:R-:W-:Y:S02]  /*2b90*/  LEA.HI.X.SX32 R139, R45, UR7, 0x1, P3 ;  /* 0x000000072d8b7c11 */ /* 0x000fe400098f0eff */
[----:B------:R-:W-:Y:S02]  /*2ba0*/  CS2R R44, SRZ ;  /* 0x00000000002c7805 */ /* 0x000fe4000001ff00 */
[----:B------:R-:W-:-:S02]  /*2bb0*/  LEA.HI.X.SX32 R135, R46, UR7, 0x1, P2 ;  /* 0x000000072e877c11 */ /* 0x000fc400090f0eff */
[----:B------:R-:W-:Y:S02]  /*2bc0*/  LEA.HI.X.SX32 R133, R47, UR7, 0x1, P1 ;  /* 0x000000072f857c11 */ /* 0x000fe400088f0eff */
[----:B------:R-:W-:Y:S02]  /*2bd0*/  CS2R R46, SRZ ;  /* 0x00000000002e7805 */ /* 0x000fe4000001ff00 */
[----:B------:R-:W-:Y:S02]  /*2be0*/  LEA R130, P0, R48, UR6, 0x1 ;  /* 0x0000000630827c11 */ /* 0x000fe4000f8008ff */
[----:B------:R-:W-:Y:S02]  /*2bf0*/  LEA R136, P6, R49, UR6, 0x1 ;  /* 0x0000000631887c11 */ /* 0x000fe4000f8c08ff */
[----:B------:R-:W-:Y:S02]  /*2c00*/  LEA R128, P5, R50, UR6, 0x1 ;  /* 0x0000000632807c11 */ /* 0x000fe4000f8a08ff */
[----:B------:R-:W-:-:S02]  /*2c10*/  LEA R126, P4, R51, UR6, 0x1 ;  /* 0x00000006337e7c11 */ /* 0x000fc4000f8808ff */
[----:B------:R-:W-:Y:S02]  /*2c20*/  LEA R190, P3, R52, UR6, 0x1 ;  /* 0x0000000634be7c11 */ /* 0x000fe4000f8608ff */
[----:B------:R-:W-:Y:S02]  /*2c30*/  LEA R196, P2, R53, UR6, 0x1 ;  /* 0x0000000635c47c11 */ /* 0x000fe4000f8408ff */
[----:B------:R-:W-:Y:S01]  /*2c40*/  LEA R188, P1, R192, UR6, 0x1 ;  /* 0x00000006c0bc7c11 */ /* 0x000fe2000f8208ff */
[----:B------:R-:W-:Y:S01]  /*2c50*/  UIADD3 UR6, UR12, 0x2000, URZ ;  /* 0x000020000c067890 */ /* 0x000fe2000fffe03f */
[C---:B------:R-:W-:Y:S02]  /*2c60*/  LOP3.LUT R75, R71.reuse, 0x24, RZ, 0xfc, !PT ;  /* 0x00000024474b7812 */ /* 0x040fe400078efcff */
[C---:B------:R-:W-:Y:S01]  /*2c70*/  LOP3.LUT R78, R71.reuse, 0x2a, RZ, 0xfc, !PT ;  /* 0x0000002a474e7812 */ /* 0x040fe200078efcff */
[----:B------:R-:W-:Y:S01]  /*2c80*/  USHF.R.U32.HI UR6, URZ, 0x4, UR6 ;  /* 0x000000043f067899 */ /* 0x000fe20008011606 */
[----:B------:R-:W-:Y:S01]  /*2c90*/  LOP3.LUT R80, R71, 0x30, RZ, 0xfc, !PT ;  /* 0x0000003047507812 */ /* 0x000fe200078efcff */
[----:B------:R-:W-:Y:S01]  /*2ca0*/  IMAD R193, R75, R112, RZ ;  /* 0x000000704bc17224 */ /* 0x000fe200078e02ff */
[----:B------:R-:W-:Y:S01]  /*2cb0*/  LEA.HI.X.SX32 R129, R48, UR7, 0x1, P0 ;  /* 0x0000000730817c11 */ /* 0x000fe200080f0eff */
[----:B------:R-:W-:Y:S01]  /*2cc0*/  USGXT.U32 UR6, UR6, 0xe ;  /* 0x0000000e0606789a */ /* 0x000fe20008000000 */
[----:B------:R-:W-:-:S02]  /*2cd0*/  LEA.HI.X.SX32 R137, R49, UR7, 0x1, P6 ;  /* 0x0000000731897c11 */ /* 0x000fc4000b0f0eff */
[----:B------:R-:W-:Y:S02]  /*2ce0*/  CS2R R48, SRZ ;  /* 0x0000000000307805 */ /* 0x000fe4000001ff00 */
[----:B------:R-:W-:Y:S01]  /*2cf0*/  LEA.HI.X.SX32 R131, R50, UR7, 0x1, P5 ;  /* 0x0000000732837c11 */ /* 0x000fe2000a8f0eff */
[----:B------:R-:W-:Y:S01]  /*2d00*/  UIADD3 UR10, UP0, UR6, 0x2, URZ ;  /* 0x00000002060a7890 */ /* 0x000fe2000ff1e03f */
[----:B------:R-:W-:Y:S02]  /*2d10*/  LEA.HI.X.SX32 R127, R51, UR7, 0x1, P4 ;  /* 0x00000007337f7c11 */ /* 0x000fe4000a0f0eff */
[----:B------:R-:W-:Y:S02]  /*2d20*/  CS2R R50, SRZ ;  /* 0x0000000000327805 */ /* 0x000fe4000001ff00 */
[----:B------:R-:W-:Y:S01]  /*2d30*/  LEA.HI.X.SX32 R186, R52, UR7, 0x1, P3 ;  /* 0x0000000734ba7c11 */ /* 0x000fe200098f0eff */
[----:B------:R-:W-:Y:S01]  /*2d40*/  UIADD3.X UR11, UR5, 0x40000040, URZ, UP0, !UPT ;  /* 0x40000040050b7890 */ /* 0x000fe200087fe43f */
[----:B------:R-:W-:-:S02]  /*2d50*/  LEA.HI.X.SX32 R194, R53, UR7, 0x1, P2 ;  /* 0x0000000735c27c11 */ /* 0x000fc400090f0eff */
[----:B------:R-:W-:Y:S02]  /*2d60*/  CS2R R52, SRZ ;  /* 0x0000000000347805 */ /* 0x000fe4000001ff00 */
[----:B------:R-:W-:Y:S01]  /*2d70*/  LEA.HI.X.SX32 R192, R192, UR7, 0x1, P1 ;  /* 0x00000007c0c07c11 */ /* 0x000fe200088f0eff */
[-C--:B------:R-:W-:Y:S01]  /*2d80*/  IMAD R183, R80, R112.reuse, RZ ;  /* 0x0000007050b77224 */ /* 0x080fe200078e02ff */
[----:B------:R-:W-:Y:S01]  /*2d90*/  SHF.R.S32.HI R174, RZ, 0x6, R174 ;  /* 0x00000006ffae7819 */ /* 0x000fe200000114ae */
[----:B------:R-:W-:Y:S01]  /*2da0*/  IMAD R187, R78, R112, RZ ;  /* 0x000000704ebb7224 */ /* 0x000fe200078e02ff */
[C---:B------:R-:W-:Y:S01]  /*2db0*/  LOP3.LUT R176, R0.reuse, 0x20, RZ, 0x3c, !PT ;  /* 0x0000002000b07812 */ /* 0x040fe200078e3cff */
[----:B------:R-:W-:Y:S01]  /*2dc0*/  UIADD3.64 UR22, UR10, 0x2, URZ ;  /* 0x000000020a167897 */ /* 0x000fe2000fffe03f */
[C---:B------:R-:W-:Y:S01]  /*2dd0*/  LOP3.LUT R178, R0.reuse, 0x40, RZ, 0x3c, !PT ;  /* 0x0000004000b27812 */ /* 0x040fe200078e3cff */
[----:B------:R-:W-:Y:S01]  /*2de0*/  UIADD3.64 UR26, UR10, 0x4, URZ ;  /* 0x000000040a1a7897 */ /* 0x000fe2000fffe03f */
[----:B------:R-:W-:-:S11]  /*2df0*/  LOP3.LUT R180, R0, 0x60, RZ, 0x3c, !PT ;  /* 0x0000006000b47812 */ /* 0x000fd600078e3cff */
.L_x_1:
[----:B------:R-:W-:Y:S01]  /*2e00*/  LOP3.LUT R112, R71, 0x2, RZ, 0xfc, !PT ;  /* 0x0000000247707812 */ /* 0x000fe200078efcff */
[----:B------:R-:W-:Y:S01]  /*2e10*/  IMAD.WIDE R118, R105, 0x2, R110 ;  /* 0x0000000269767825 */ /* 0x000fe200078e026e */
[C---:B------:R-:W-:Y:S02]  /*2e20*/  ISETP.GE.AND P1, PT, R71.reuse, UR16, PT ;  /* 0x0000001047007c0c */ /* 0x040fe4000bf26270 */
[C---:B------:R-:W-:Y:S02]  /*2e30*/  LOP3.LUT R113, R71.reuse, 0x4, RZ, 0xfc, !PT ;  /* 0x0000000447717812 */ /* 0x040fe400078efcff */
[C---:B------:R-:W-:Y:S02]  /*2e40*/  LOP3.LUT R114, R71.reuse, 0x6, RZ, 0xfc, !PT ;  /* 0x0000000647727812 */ /* 0x040fe400078efcff */
[----:B------:R-:W-:Y:S02]  /*2e50*/  ISETP.GE.AND P5, PT, R112, UR16, PT ;  /* 0x0000001070007c0c */ /* 0x000fe4000bfa6270 */
[----:B------:R-:W-:-:S02]  /*2e60*/  LOP3.LUT R112, R71, 0x8, RZ, 0xfc, !PT ;  /* 0x0000000847707812 */ /* 0x000fc400078efcff */
[----:B------:R-:W-:Y:S02]  /*2e70*/  ISETP.GE.AND P2, PT, R113, UR16, PT ;  /* 0x0000001071007c0c */ /* 0x000fe4000bf46270 */
[----:B------:R-:W-:Y:S01]  /*2e80*/  ISETP.GE.AND P0, PT, R114, UR16, PT ;  /* 0x0000001072007c0c */ /* 0x000fe2000bf06270 */
[----:B------:R-:W-:Y:S01]  /*2e90*/  IMAD.WIDE R114, R107, 0x2, R110 ;  /* 0x000000026b727825 */ /* 0x000fe200078e026e */
[----:B------:R-:W-:Y:S02]  /*2ea0*/  PRMT R248, RZ, 0x7610, R248 ;  /* 0x00007610fff87816 */ /* 0x000fe400000000f8 */
[----:B------:R-:W-:Y:S02]  /*2eb0*/  ISETP.GE.AND P3, PT, R112, UR16, PT ;  /* 0x0000001070007c0c */ /* 0x000fe4000bf66270 */
[----:B------:R-:W-:Y:S02]  /*2ec0*/  LOP3.LUT R113, R71, 0xc, RZ, 0xfc, !PT ;  /* 0x0000000c47717812 */ /* 0x000fe400078efcff */
[----:B------:R-:W-:Y:S01]  /*2ed0*/  LEA.HI R112, R72, 0xe, RZ, 0x1a ;  /* 0x0000000e48707811 */ /* 0x000fe200078fd0ff */
[----:B------:R-:W2:Y:S01]  /*2ee0*/  @!P1 LDG.E.U16 R248, desc[UR14][R114.64] ;  /* 0x0000000e72f89981 */ /* 0x000ea2000c1e1500 */
[----:B------:R-:W-:-:S02]  /*2ef0*/  PRMT R199, RZ, 0x7610, R199 ;  /* 0x00007610ffc77816 */ /* 0x000fc400000000c7 */
[----:B------:R-:W-:Y:S02]  /*2f00*/  ISETP.GE.AND P4, PT, R113, UR16, PT ;  /* 0x0000001071007c0c */ /* 0x000fe4000bf86270 */
[----:B------:R-:W-:Y:S01]  /*2f10*/  ISETP.GE.AND P1, PT, R112, UR16, PT ;  /* 0x0000001070007c0c */ /* 0x000fe2000bf26270 */
[----:B------:R-:W-:Y:S01]  /*2f20*/  IMAD.WIDE R112, R104, 0x2, R110 ;  /* 0x0000000268707825 */ /* 0x000fe200078e026e */
[----:B------:R-:W-:Y:S01]  /*2f30*/  PRMT R201, RZ, 0x7610, R201 ;  /* 0x00007610ffc97816 */ /* 0x000fe200000000c9 */
[----:B------:R0:W3:Y:S01]  /*2f40*/  @!P5 LDG.E.U16 R199, desc[UR14][R118.64] ;  /* 0x0000000e76c7d981 */ /* 0x0000e2000c1e1500 */
[C---:B------:R-:W-:Y:S02]  /*2f50*/  LOP3.LUT R122, R71.reuse, 0x10, RZ, 0xfc, !PT ;  /* 0x00000010477a7812 */ /* 0x040fe400078efcff */
[----:B------:R-:W-:Y:S01]  /*2f60*/  LOP3.LUT R123, R71, 0x12, RZ, 0xfc, !PT ;  /* 0x00000012477b7812 */ /* 0x000fe200078efcff */
[----:B------:R-:W-:Y:S01]  /*2f70*/  IMAD.WIDE R120, R102, 0x2, R110 ;  /* 0x0000000266787825 */ /* 0x000fe200078e026e */
[----:B------:R-:W-:Y:S01]  /*2f80*/  PRMT R246, RZ, 0x7610, R246 ;  /* 0x00007610fff67816 */ /* 0x000fe200000000f6 */
[----:B------:R1:W4:Y:S01]  /*2f90*/  @!P2 LDG.E.U16 R201, desc[UR14][R112.64] ;  /* 0x0000000e70c9a981 */ /* 0x000322000c1e1500 */
[----:B------:R-:W-:-:S02]  /*2fa0*/  ISETP.GE.AND P5, PT, R122, UR16, PT ;  /* 0x000000107a007c0c */ /* 0x000fc4000bfa6270 */
[----:B------:R-:W-:Y:S02]  /*2fb0*/  ISETP.GE.AND P2, PT, R123, UR16, PT ;  /* 0x000000107b007c0c */ /* 0x000fe4000bf46270 */
[C---:B------:R-:W-:Y:S01]  /*2fc0*/  LOP3.LUT R116, R71.reuse, 0xa, RZ, 0xfc, !PT ;  /* 0x0000000a47747812 */ /* 0x040fe200078efcff */
[----:B------:R5:W3:Y:S01]  /*2fd0*/  @!P3 LDG.E.U16 R246, desc[UR14][R120.64] ;  /* 0x0000000e78f6b981 */ /* 0x000ae2000c1e1500 */
[----:B------:R-:W-:Y:S01]  /*2fe0*/  LOP3.LUT R123, R71, 0x16, RZ, 0xfc, !PT ;  /* 0x00000016477b7812 */ /* 0x000fe200078efcff */
[----:B0-----:R-:W-:Y:S01]  /*2ff0*/  IMAD.WIDE R118, R99, 0x2, R110 ;  /* 0x0000000263767825 */ /* 0x001fe200078e026e */
[----:B------:R-:W-:Y:S02]  /*3000*/  ISETP.GE.AND P6, PT, R116, UR16, PT ;  /* 0x0000001074007c0c */ /* 0x000fe4000bfc6270 */
[----:B------:R-:W-:Y:S01]  /*3010*/  PRMT R207, RZ, 0x7610, R207 ;  /* 0x00007610ffcf7816 */ /* 0x000fe200000000cf */
[----:B-1----:R-:W-:Y:S01]  /*3020*/  IMAD.WIDE R112, R100, 0x2, R110 ;  /* 0x0000000264707825 */ /* 0x002fe200078e026e */
[----:B------:R-:W-:-:S02]  /*3030*/  ISETP.GE.AND P3, PT, R123, UR16, PT ;  /* 0x000000107b007c0c */ /* 0x000fc4000bf66270 */
[----:B------:R-:W-:Y:S01]  /*3040*/  PRMT R209, RZ, 0x7610, R209 ;  /* 0x00007610ffd17816 */ /* 0x000fe200000000d1 */
[----:B------:R-:W-:Y:S01]  /*3050*/  IMAD.WIDE R116, R103, 0x2, R110 ;  /* 0x0000000267747825 */ /* 0x000fe200078e026e */
[----:B------:R-:W-:Y:S01]  /*3060*/  PRMT R203, RZ, 0x7610, R203 ;  /* 0x00007610ffcb7816 */ /* 0x000fe200000000cb */
[----:B------:R-:W4:Y:S01]  /*3070*/  @!P5 LDG.E.U16 R207, desc[UR14][R118.64] ;  /* 0x0000000e76cfd981 */ /* 0x000f22000c1e1500 */
[C---:B-----5:R-:W-:Y:S02]  /*3080*/  LOP3.LUT R121, R71.reuse, 0x1a, RZ, 0xfc, !PT ;  /* 0x0000001a47797812 */ /* 0x060fe400078efcff */
[C---:B------:R-:W-:Y:S01]  /*3090*/  LOP3.LUT R120, R71.reuse, 0x1c, RZ, 0xfc, !PT ;  /* 0x0000001c47787812 */ /* 0x040fe200078efcff */
[----:B------:R-:W5:Y:S01]  /*30a0*/  @!P4 LDG.E.U16 R209, desc[UR14][R112.64] ;  /* 0x0000000e70d1c981 */ /* 0x000f62000c1e1500 */
[----:B------:R-:W-:Y:S01]  /*30b0*/  LOP3.LUT R122, R71, 0x14, RZ, 0xfc, !PT ;  /* 0x00000014477a7812 */ /* 0x000fe200078efcff */
[----:B------:R-:W-:Y:S01]  /*30c0*/  IMAD.WIDE R114, R101, 0x2, R110 ;  /* 0x0000000265727825 */ /* 0x000fe200078e026e */
[----:B------:R-:W-:Y:S01]  /*30d0*/  PRMT R205, RZ, 0x7610, R205 ;  /* 0x00007610ffcd7816 */ /* 0x000fe200000000cd */
[----:B------:R0:W5:Y:S01]  /*30e0*/  @!P0 LDG.E.U16 R203, desc[UR14][R116.64] ;  /* 0x0000000e74cb8981 */ /* 0x000162000c1e1500 */
[----:B------:R-:W-:-:S02]  /*30f0*/  ISETP.GE.AND P4, PT, R121, UR16, PT ;  /* 0x0000001079007c0c */ /* 0x000fc4000bf86270 */
[----:B------:R-:W-:Y:S01]  /*3100*/  ISETP.GE.AND P5, PT, R120, UR16, PT ;  /* 0x0000001078007c0c */ /* 0x000fe2000bfa6270 */
[----:B------:R-:W-:Y:S01]  /*3110*/  IMAD.WIDE R120, R96, 0x2, R110 ;  /* 0x0000000260787825 */ /* 0x000fe200078e026e */
[----:B------:R-:W-:Y:S01]  /*3120*/  PRMT R219, RZ, 0x7610, R219 ;  /* 0x00007610ffdb7816 */ /* 0x000fe200000000db */
[----:B------:R1:W5:Y:S01]  /*3130*/  @!P6 LDG.E.U16 R205, desc[UR14][R114.64] ;  /* 0x0000000e72cde981 */ /* 0x000362000c1e1500 */
[----:B------:R-:W-:Y:S02]  /*3140*/  ISETP.GE.AND P0, PT, R122, UR16, PT ;  /* 0x000000107a007c0c */ /* 0x000fe4000bf06270 */
[----:B------:R-:W-:Y:S02]  /*3150*/  LOP3.LUT R124, R71, 0x18, RZ, 0xfc, !PT ;  /* 0x00000018477c7812 */ /* 0x000fe400078efcff */
[----:B------:R-:W5:Y:S01]  /*3160*/  @!P3 LDG.E.U16 R219, desc[UR14][R120.64] ;  /* 0x0000000e78dbb981 */ /* 0x000f62000c1e1500 */
[----:B------:R-:W-:Y:S02]  /*3170*/  ISETP.GE.AND P3, PT, R73, UR16, PT ;  /* 0x0000001049007c0c */ /* 0x000fe4000bf66270 */
[----:B------:R-:W-:Y:S01]  /*3180*/  ISETP.GE.AND P6, PT, R124, UR16, PT ;  /* 0x000000107c007c0c */ /* 0x000fe2000bfc6270 */
[----:B0-----:R-:W-:Y:S01]  /*3190*/  IMAD.WIDE R116, R92, 0x2, R110 ;  /* 0x000000025c747825 */ /* 0x001fe200078e026e */
[----:B------:R-:W-:-:S02]  /*31a0*/  PRMT R211, RZ, 0x7610, R211 ;  /* 0x00007610ffd37816 */ /* 0x000fc400000000d3 */
[----:B------:R-:W-:Y:S01]  /*31b0*/  PRMT R215, RZ, 0x7610, R215 ;  /* 0x00007610ffd77816 */ /* 0x000fe200000000d7 */
[----:B-1----:R-:W-:Y:S01]  /*31c0*/  IMAD.WIDE R114, R98, 0x2, R110 ;  /* 0x0000000262727825 */ /* 0x002fe200078e026e */
[----:B------:R-:W-:-:S03]  /*31d0*/  PRMT R217, RZ, 0x7610, R217 ;  /* 0x00007610ffd97816 */ /* 0x000fc600000000d9 */
[----:B------:R-:W-:Y:S01]  /*31e0*/  IMAD.WIDE R118, R97, 0x2, R110 ;  /* 0x0000000261767825 */ /* 0x000fe200078e026e */
[----:B------:R-:W-:Y:S01]  /*31f0*/  LEA.HI R124, R72, 0x1e, RZ, 0x1a ;  /* 0x0000001e487c7811 */ /* 0x000fe200078fd0ff */
[----:B------:R-:W5:Y:S01]  /*3200*/  @!P1 LDG.E.U16 R211, desc[UR14][R116.64] ;  /* 0x0000000e74d39981 */ /* 0x000f62000c1e1500 */
[----:B------:R-:W-:Y:S01]  /*3210*/  PRMT R213, RZ, 0x7610, R213 ;  /* 0x00007610ffd57816 */ /* 0x000fe200000000d5 */
[----:B------:R-:W-:Y:S01]  /*3220*/  IMAD.WIDE R122, R95, 0x2, R110 ;  /* 0x000000025f7a7825 */ /* 0x000fe200078e026e */
[----:B------:R-:W-:Y:S01]  /*3230*/  PRMT R221, RZ, 0x7610, R221 ;  /* 0x00007610ffdd7816 */ /* 0x000fe200000000dd */
[----:B------:R0:W5:Y:S01]  /*3240*/  @!P2 LDG.E.U16 R215, desc[UR14][R114.64] ;  /* 0x0000000e72d7a981 */ /* 0x000162000c1e1500 */
[----:B------:R-:W-:Y:S01]  /*3250*/  PRMT R223, RZ, 0x7610, R223 ;  /* 0x00007610ffdf7816 */ /* 0x000fe200000000df */
[----:B------:R-:W-:Y:S01]  /*3260*/  IMAD.WIDE R112, R94, 0x2, R110 ;  /* 0x000000025e707825 */ /* 0x000fe200078e026e */
[----:B------:R-:W-:Y:S01]  /*3270*/  PRMT R227, RZ, 0x7610, R227 ;  /* 0x00007610ffe37816 */ /* 0x000fe200000000e3 */
[----:B------:R1:W5:Y:S01]  /*3280*/  @!P0 LDG.E.U16 R217, desc[UR14][R118.64] ;  /* 0x0000000e76d98981 */ /* 0x000362000c1e1500 */
[----:B------:R-:W-:-:S03]  /*3290*/  ISETP.GE.AND P1, PT, R124, UR16, PT ;  /* 0x000000107c007c0c */ /* 0x000fc6000bf26270 */
[----:B------:R-:W5:Y:S01]  /*32a0*/  @!P6 LDG.E.U16 R213, desc[UR14][R122.64] ;  /* 0x0000000e7ad5e981 */ /* 0x000f62000c1e1500 */
[----:B0-----:R-:W-:-:S03]  /*32b0*/  IMAD.WIDE R114, R93, 0x2, R110 ;  /* 0x000000025d727825 */ /* 0x001fc600078e026e */
[----:B------:R0:W5:Y:S01]  /*32c0*/  @!P4 LDG.E.U16 R221, desc[UR14][R112.64] ;  /* 0x0000000e70ddc981 */ /* 0x000162000c1e1500 */
[--C-:B-1----:R-:W-:Y:S01]  /*32d0*/  IMAD.WIDE R118, R197, 0x2, R110.reuse ;  /* 0x00000002c5767825 */ /* 0x102fe200078e026e */
[----:B------:R-:W-:Y:S02]  /*32e0*/  ISETP.GE.AND P4, PT, R75, UR16, PT ;  /* 0x000000104b007c0c */ /* 0x000fe4000bf86270 */
[----:B------:R1:W5:Y:S01]  /*32f0*/  @!P5 LDG.E.U16 R223, desc[UR14][R114.64] ;  /* 0x0000000e72dfd981 */ /* 0x000362000c1e1500 */
[----:B------:R-:W-:Y:S02]  /*3300*/  ISETP.GE.AND P5, PT, R76, UR16, PT ;  /* 0x000000104c007c0c */ /* 0x000fe4000bfa6270 */
[----:B------:R-:W-:Y:S01]  /*3310*/  ISETP.GE.AND P6, PT, R77, UR16, PT ;  /* 0x000000104d007c0c */ /* 0x000fe2000bfc6270 */
[----:B------:R1:W5:Y:S01]  /*3320*/  @!P3 LDG.E.U16 R227, desc[UR14][R118.64] ;  /* 0x0000000e76e3b981 */ /* 0x000362000c1e1500 */
[----:B------:R-:W-:Y:S01]  /*3330*/  ISETP.GE.AND P3, PT, R74, UR16, PT ;  /* 0x000000104a007c0c */ /* 0x000fe2000bf66270 */
[----:B------:R-:W-:Y:S01]  /*3340*/  IMAD.WIDE R116, R91, 0x2, R110 ;  /* 0x000000025b747825 */ /* 0x000fe200078e026e */
[----:B------:R-:W-:-:S02]  /*3350*/  PRMT R225, RZ, 0x7610, R225 ;  /* 0x00007610ffe17816 */ /* 0x000fc400000000e1 */
[----:B------:R-:W-:Y:S01]  /*3360*/  LEA.HI R125, R72, 0x2e, RZ, 0x1a ;  /* 0x0000002e487d7811 */ /* 0x000fe200078fd0ff */
[----:B0-----:R-:W-:Y:S01]  /*3370*/  IMAD.WIDE R112, R195, 0x2, R110 ;  /* 0x00000002c3707825 */ /* 0x001fe200078e026e */
[----:B------:R-:W-:Y:S02]  /*3380*/  PRMT R229, RZ, 0x7610, R229 ;  /* 0x00007610ffe57816 */ /* 0x000fe400000000e5 */
[----:B------:R-:W-:Y:S01]  /*3390*/  ISETP.GE.AND P2, PT, R125, UR16, PT ;  /* 0x000000107d007c0c */ /* 0x000fe2000bf46270 */
[----:B------:R0:W5:Y:S01]  /*33a0*/  @!P1 LDG.E.U16 R225, desc[UR14][R116.64] ;  /* 0x0000000e74e19981 */ /* 0x000162000c1e1500 */
[----:B------:R-:W-:Y:S01]  /*33b0*/  PRMT R231, RZ, 0x7610, R231 ;  /* 0x00007610ffe77816 */ /* 0x000fe200000000e7 */
[----:B-1----:R-:W-:Y:S01]  /*33c0*/  IMAD.WIDE R114, R193, 0x2, R110 ;  /* 0x00000002c1727825 */ /* 0x002fe200078e026e */
[----:B------:R-:W-:Y:S01]  /*33d0*/  PRMT R233, RZ, 0x7610, R233 ;  /* 0x00007610ffe97816 */ /* 0x000fe200000000e9 */
[----:B------:R-:W5:Y:S01]  /*33e0*/  @!P3 LDG.E.U16 R229, desc[UR14][R112.64] ;  /* 0x0000000e70e5b981 */ /* 0x000f62000c1e1500 */
[----:B------:R-:W-:Y:S01]  /*33f0*/  PRMT R235, RZ, 0x7610, R235 ;  /* 0x00007610ffeb7816 */ /* 0x000fe200000000eb */
[----:B------:R-:W-:-:S04]  /*3400*/  IMAD.WIDE R118, R189, 0x2, R110 ;  /* 0x00000002bd767825 */ /* 0x000fc800078e026e */
[----:B0-----:R-:W-:Y:S01]  /*3410*/  IMAD.WIDE R116, R191, 0x2, R110 ;  /* 0x00000002bf747825 */ /* 0x001fe200078e026e */
[----:B------:R-:W5:Y:S01]  /*3420*/  @!P4 LDG.E.U16 R231, desc[UR14][R114.64] ;  /* 0x0000000e72e7c981 */ /* 0x000f62000c1e1500 */
[----:B------:R-:W-:Y:S02]  /*3430*/  PRMT R241, RZ, 0x7610, R241 ;  /* 0x00007610fff17816 */ /* 0x000fe400000000f1 */
[----:B------:R-:W-:Y:S01]  /*3440*/  ISETP.GE.AND P3, PT, R78, UR16, PT ;  /* 0x000000104e007c0c */ /* 0x000fe2000bf66270 */
[----:B------:R0:W5:Y:S01]  /*3450*/  @!P5 LDG.E.U16 R233, desc[UR14][R116.64] ;  /* 0x0000000e74e9d981 */ /* 0x000162000c1e1500 */
[----:B------:R-:W-:Y:S02]  /*3460*/  ISETP.GE.AND P4, PT, R79, UR16, PT ;  /* 0x000000104f007c0c */ /* 0x000fe4000bf86270 */
[----:B------:R-:W-:Y:S01]  /*3470*/  ISETP.GE.AND P5, PT, R80, UR16, PT ;  /* 0x0000001050007c0c */ /* 0x000fe2000bfa6270 */
[----:B------:R1:W5:Y:S01]  /*3480*/  @!P6 LDG.E.U16 R235, desc[UR14][R118.64] ;  /* 0x0000000e76ebe981 */ /* 0x000362000c1e1500 */
[----:B------:R-:W-:-:S02]  /*3490*/  ISETP.GE.AND P6, PT, R81, UR16, PT ;  /* 0x0000001051007c0c */ /* 0x000fc4000bfc6270 */
[----:B------:R-:W-:Y:S01]  /*34a0*/  LOP3.LUT R120, R72, 0x3f, RZ, 0xc0, !PT ;  /* 0x0000003f48787812 */ /* 0x000fe200078ec0ff */
[----:B0-----:R-:W-:-:S03]  /*34b0*/  IMAD.WIDE R116, R90, 0x2, R110 ;  /* 0x000000025a747825 */ /* 0x001fc600078e026e */
[----:B------:R-:W-:Y:S02]  /*34c0*/  ISETP.GE.AND P1, PT, R120, UR16, PT ;  /* 0x0000001078007c0c */ /* 0x000fe4000bf26270 */
[----:B------:R-:W-:Y:S01]  /*34d0*/  PRMT R237, RZ, 0x7610, R237 ;  /* 0x00007610ffed7816 */ /* 0x000fe200000000ed */
[----:B------:R-:W5:Y:S01]  /*34e0*/  @!P2 LDG.E.U16 R241, desc[UR14][R116.64] ;  /* 0x0000000e74f1a981 */ /* 0x000f62000c1e1500 */
[----:B------:R-:W-:Y:S01]  /*34f0*/  ISETP.GE.AND P2, PT, R82, UR16, PT ;  /* 0x0000001052007c0c */ /* 0x000fe2000bf46270 */
[----:B------:R-:W-:Y:S01]  /*3500*/  IMAD.WIDE R112, R187, 0x2, R110 ;  /* 0x00000002bb707825 */ /* 0x000fe200078e026e */
[----:B------:R-:W-:Y:S02]  /*3510*/  PRMT R239, RZ, 0x7610, R239 ;  /* 0x00007610ffef7816 */ /* 0x000fe400000000ef */
[----:B------:R-:W-:Y:S01]  /*3520*/  PRMT R243, RZ, 0x7610, R243 ;  /* 0x00007610fff37816 */ /* 0x000fe200000000f3 */
[----:B------:R-:W-:Y:S01]  /*3530*/  IMAD.WIDE R114, R185, 0x2, R110 ;  /* 0x00000002b9727825 */ /* 0x000fe200078e026e */
[----:B------:R-:W-:Y:S01]  /*3540*/  PRMT R245, RZ, 0x7610, R245 ;  /* 0x00007610fff57816 */ /* 0x000fe200000000f5 */
[----:B------:R0:W5:Y:S02]  /*3550*/  @!P3 LDG.E.U16 R237, desc[UR14][R112.64] ;  /* 0x0000000e70edb981 */ /* 0x000164000c1e1500 */
[--C-:B-1----:R-:W-:Y:S01]  /*3560*/  IMAD.WIDE R118, R183, 0x2, R110.reuse ;  /* 0x00000002b7767825 */ /* 0x102fe200078e026e */
[----:B------:R-:W-:Y:S01]  /*3570*/  LEA.HI R122, R72, 0x3e, RZ, 0x1a ;  /* 0x0000003e487a7811 */ /* 0x000fe200078fd0ff */
[----:B------:R1:W5:Y:S02]  /*3580*/  @!P4 LDG.E.U16 R239, desc[UR14][R114.64] ;  /* 0x0000000e72efc981 */ /* 0x000364000c1e1500 */
[----:B------:R-:W-:Y:S01]  /*3590*/  IMAD.WIDE R120, R181, 0x2, R110 ;  /* 0x00000002b5787825 */ /* 0x000fe200078e026e */
[----:B------:R-:W-:Y:S01]  /*35a0*/  PRMT R247, RZ, 0x7610, R247 ;  /* 0x00007610fff77816 */ /* 0x000fe200000000f7 */
[----:B------:R-:W5:Y:S01]  /*35b0*/  @!P5 LDG.E.U16 R243, desc[UR14][R118.64] ;  /* 0x0000000e76f3d981 */ /* 0x000f62000c1e1500 */
[----:B------:R-:W-:Y:S01]  /*35c0*/  ISETP.GE.AND P0, PT, R122, UR16, PT ;  /* 0x000000107a007c0c */ /* 0x000fe2000bf06270 */
[----:B0-----:R-:W-:Y:S01]  /*35d0*/  IMAD.WIDE R112, R179, 0x2, R110 ;  /* 0x00000002b3707825 */ /* 0x001fe200078e026e */
[----:B------:R-:W-:Y:S01]  /*35e0*/  ISETP.GE.AND P3, PT, R83, UR16, PT ;  /* 0x0000001053007c0c */ /* 0x000fe2000bf66270 */
[----:B------:R-:W5:Y:S01]  /*35f0*/  @!P6 LDG.E.U16 R245, desc[UR14][R120.64] ;  /* 0x0000000e78f5e981 */ /* 0x000f62000c1e1500 */
[----:B------:R-:W-:-:S02]  /*3600*/  ISETP.GE.AND P4, PT, R84, UR16, PT ;  /* 0x0000001054007c0c */ /* 0x000fc4000bf86270 */
[----:B------:R-:W-:Y:S01]  /*3610*/  ISETP.GE.AND P5, PT, R85, UR16, PT ;  /* 0x0000001055007c0c */ /* 0x000fe2000bfa6270 */
[----:B------:R0:W5:Y:S01]  /*3620*/  @!P2 LDG.E.U16 R247, desc[UR14][R112.64] ;  /* 0x0000000e70f7a981 */ /* 0x000162000c1e1500 */
[----:B------:R-:W-:Y:S01]  /*3630*/  ISETP.GE.AND P6, PT, R86, UR16, PT ;  /* 0x0000001056007c0c */ /* 0x000fe2000bfc6270 */
[----:B-1----:R-:W-:Y:S01]  /*3640*/  IMAD.WIDE R114, R177, 0x2, R110 ;  /* 0x00000002b1727825 */ /* 0x002fe200078e026e */
[----:B------:R-:W-:Y:S02]  /*3650*/  PRMT R249, RZ, 0x7610, R249 ;  /* 0x00007610fff97816 */ /* 0x000fe400000000f9 */
[----:B------:R-:W-:Y:S01]  /*3660*/  PRMT R251, RZ, 0x7610, R251 ;  /* 0x00007610fffb7816 */ /* 0x000fe200000000fb */
[----:B------:R-:W-:Y:S01]  /*3670*/  IMAD.WIDE R116, R175, 0x2, R110 ;  /* 0x00000002af747825 */ /* 0x000fe200078e026e */
[----:B------:R-:W-:Y:S02]  /*3680*/  PRMT R182, RZ, 0x7610, R182 ;  /* 0x00007610ffb67816 */ /* 0x000fe400000000b6 */
[----:B------:R-:W-:Y:S01]  /*3690*/  PRMT R184, RZ, 0x7610, R184 ;  /* 0x00007610ffb87816 */ /* 0x000fe200000000b8 */
[--C-:B0-----:R-:W-:Y:S01]  /*36a0*/  IMAD.MOV.U32 R113, RZ, RZ, R186.reuse ;  /* 0x000000ffff717224 */ /* 0x101fe200078e00ba */
[----:B------:R-:W-:Y:S01]  /*36b0*/  PRMT R186, RZ, 0x7610, R186 ;  /* 0x00007610ffba7816 */ /* 0x000fe200000000ba */
[--C-:B------:R-:W-:Y:S01]  /*36c0*/  IMAD.WIDE R122, R109, 0x2, R110.reuse ;  /* 0x000000026d7a7825 */ /* 0x100fe200078e026e */
[----:B------:R0:W5:Y:S03]  /*36d0*/  @!P3 LDG.E.U16 R249, desc[UR14][R114.64] ;  /* 0x0000000e72f9b981 */ /* 0x000166000c1e1500 */
[--C-:B------:R-:W-:Y:S01]  /*36e0*/  IMAD.WIDE R124, R108, 0x2, R110.reuse ;  /* 0x000000026c7c7825 */ /* 0x100fe200078e026e */
[----:B------:R1:W5:Y:S03]  /*36f0*/  @!P4 LDG.E.U16 R251, desc[UR14][R116.64] ;  /* 0x0000000e74fbc981 */ /* 0x000366000c1e1500 */
[----:B------:R-:W-:Y:S01]  /*3700*/  IMAD.WIDE R118, R89, 0x2, R110 ;  /* 0x0000000259767825 */ /* 0x000fe200078e026e */
[----:B------:R1:W5:Y:S04]  /*3710*/  @!P5 LDG.E.U16 R182, desc[UR14][R122.64] ;  /* 0x0000000e7ab6d981 */ /* 0x000368000c1e1500 */
[----:B------:R-:W5:Y:S04]  /*3720*/  @!P6 LDG.E.U16 R184, desc[UR14][R124.64] ;  /* 0x0000000e7cb8e981 */ /* 0x000f68000c1e1500 */
[----:B------:R1:W5:Y:S01]  /*3730*/  @!P0 LDG.E.U16 R186, desc[UR14][R118.64] ;  /* 0x0000000e76ba8981 */ /* 0x000362000c1e1500 */
[----:B------:R-:W-:Y:S01]  /*3740*/  BAR.SYNC.DEFER_BLOCKING 0x0 ;  /* 0x0000000000007b1d */ /* 0x000fe20000010000 */
[----:B0-----:R-:W-:-:S02]  /*3750*/  IMAD.MOV.U32 R114, RZ, RZ, R196 ;  /* 0x000000ffff727224 */ /* 0x001fc400078e00c4 */
[----:B------:R-:W-:Y:S02]  /*3760*/  IMAD.MOV.U32 R115, RZ, RZ, R194 ;  /* 0x000000ffff737224 */ /* 0x000fe400078e00c2 */
[--C-:B------:R-:W-:Y:S01]  /*3770*/  IMAD.MOV.U32 R112, RZ, RZ, R190.reuse ;  /* 0x000000ffff707224 */ /* 0x100fe200078e00be */
[----:B------:R-:W-:Y:S01]  /*3780*/  PRMT R190, RZ, 0x7610, R190 ;  /* 0x00007610ffbe7816 */ /* 0x000fe200000000be */
[----:B-1----:R-:W-:Y:S02]  /*3790*/  IMAD.MOV.U32 R116, RZ, RZ, R188 ;  /* 0x000000ffff747224 */ /* 0x002fe400078e00bc */
[----:B------:R-:W-:Y:S01]  /*37a0*/  IMAD.MOV.U32 R117, RZ, RZ, R192 ;  /* 0x000000ffff757224 */ /* 0x000fe200078e00c0 */
[----:B------:R-:W-:Y:S01]  /*37b0*/  PRMT R188, RZ, 0x7610, R188 ;  /* 0x00007610ffbc7816 */ /* 0x000fe200000000bc */
[----:B------:R-:W-:-:S04]  /*37c0*/  IMAD.WIDE R122, R87, 0x2, R114 ;  /* 0x00000002577a7825 */ /* 0x000fc800078e0272 */
[----:B------:R-:W-:Y:S01]  /*37d0*/  IMAD.WIDE R120, R87, 0x2, R116 ;  /* 0x0000000257787825 */ /* 0x000fe200078e0274 */
[----:B------:R-:W-:-:S03]  /*37e0*/  PRMT R196, RZ, 0x7610, R196 ;  /* 0x00007610ffc47816 */ /* 0x000fc600000000c4 */
[----:B------:R-:W-:Y:S01]  /*37f0*/  IMAD.MOV.U32 R119, RZ, RZ, R129 ;  /* 0x000000ffff777224 */ /* 0x000fe200078e0081 */
[----:B------:R0:W5:Y:S04]  /*3800*/  @!P1 LDG.E.U16 R190, desc[UR14][R122.64] ;  /* 0x0000000e7abe9981 */ /* 0x000168000c1e1500 */
[----:B------:R1:W5:Y:S01]  /*3810*/  @!P1 LDG.E.U16 R188, desc[UR14][R120.64] ;  /* 0x0000000e78bc9981 */ /* 0x000362000c1e1500 */
[----:B------:R-:W-:Y:S02]  /*3820*/  IMAD.MOV.U32 R118, RZ, RZ, R130 ;  /* 0x000000ffff767224 */ /* 0x000fe400078e0082 */
[----:B0-----:R-:W-:Y:S02]  /*3830*/  IMAD.MOV.U32 R122, RZ, RZ, R128 ;  /* 0x000000ffff7a7224 */ /* 0x001fe400078e0080 */
[----:B------:R-:W-:-:S02]  /*3840*/  IMAD.MOV.U32 R123, RZ, RZ, R131 ;  /* 0x000000ffff7b7224 */ /* 0x000fc400078e0083 */
[----:B-1----:R-:W-:Y:S02]  /*3850*/  IMAD.MOV.U32 R120, RZ, RZ, R136 ;  /* 0x000000ffff787224 */ /* 0x002fe400078e0088 */
[----:B------:R-:W-:Y:S01]  /*3860*/  IMAD.MOV.U32 R121, RZ, RZ, R137 ;  /* 0x000000ffff797224 */ /* 0x000fe200078e0089 */
[----:B------:R-:W-:Y:S01]  /*3870*/  PRMT R198, RZ, 0x7610, R198 ;  /* 0x00007610ffc67816 */ /* 0x000fe200000000c6 */
[----:B------:R-:W-:Y:S01]  /*3880*/  IMAD.WIDE R128, R87, 0x2, R122 ;  /* 0x0000000257807825 */ /* 0x000fe200078e027a */
[----:B------:R-:W-:-:S03]  /*3890*/  PRMT R192, RZ, 0x7610, R192 ;  /* 0x00007610ffc07816 */ /* 0x000fc600000000c0 */
[C---:B------:R-:W-:Y:S01]  /*38a0*/  IMAD.WIDE R130, R87.reuse, 0x2, R120 ;  /* 0x0000000257827825 */ /* 0x040fe200078e0278 */
[----:B------:R0:W5:Y:S03]  /*38b0*/  @!P1 LDG.E.U16 R196, desc[UR14][R128.64] ;  /* 0x0000000e80c49981 */ /* 0x000166000c1e1500 */
[----:B------:R-:W-:Y:S01]  /*38c0*/  IMAD.WIDE R124, R87, 0x2, R112 ;  /* 0x00000002577c7825 */ /* 0x000fe200078e0270 */
[----:B------:R1:W5:Y:S01]  /*38d0*/  @!P1 LDG.E.U16 R198, desc[UR14][R130.64] ;  /* 0x0000000e82c69981 */ /* 0x000362000c1e1500 */
[----:B------:R-:W-:-:S03]  /*38e0*/  PRMT R204, RZ, 0x7610, R204 ;  /* 0x00007610ffcc7816 */ /* 0x000fc600000000cc */
[----:B------:R1:W5:Y:S01]  /*38f0*/  @!P1 LDG.E.U16 R192, desc[UR14][R124.64] ;  /* 0x0000000e7cc09981 */ /* 0x000362000c1e1500 */
[----:B0-----:R-:W-:Y:S02]  /*3900*/  IMAD.MOV.U32 R128, RZ, RZ, R134 ;  /* 0x000000ffff807224 */ /* 0x001fe400078e0086 */
[----:B------:R-:W-:Y:S02]  /*3910*/  IMAD.MOV.U32 R129, RZ, RZ, R135 ;  /* 0x000000ffff817224 */ /* 0x000fe400078e0087 */
[----:B-1----:R-:W-:Y:S02]  /*3920*/  IMAD.MOV.U32 R130, RZ, RZ, R132 ;  /* 0x000000ffff827224 */ /* 0x002fe400078e0084 */
[----:B------:R-:W-:Y:S01]  /*3930*/  IMAD.MOV.U32 R131, RZ, RZ, R133 ;  /* 0x000000ffff837224 */ /* 0x000fe200078e0085 */
[----:B------:R-:W-:Y:S01]  /*3940*/  PRMT R202, RZ, 0x7610, R202 ;  /* 0x00007610ffca7816 */ /* 0x000fe200000000ca */
[----:B------:R-:W-:Y:S02]  /*3950*/  IMAD.MOV.U32 R124, RZ, RZ, R126 ;  /* 0x000000ffff7c7224 */ /* 0x000fe400078e007e */
[----:B------:R-:W-:-:S02]  /*3960*/  IMAD.MOV.U32 R125, RZ, RZ, R127 ;  /* 0x000000ffff7d7224 */ /* 0x000fc400078e007f */
[C---:B------:R-:W-:Y:S01]  /*3970*/  IMAD.WIDE R134, R87.reuse, 0x2, R128 ;  /* 0x0000000257867825 */ /* 0x040fe200078e0280 */
[----:B------:R-:W-:Y:S02]  /*3980*/  PRMT R194, RZ, 0x7610, R194 ;  /* 0x00007610ffc27816 */ /* 0x000fe400000000c2 */
[----:B------:R-:W-:Y:S01]  /*3990*/  PRMT R200, RZ, 0x7610, R200 ;  /* 0x00007610ffc87816 */ /* 0x000fe200000000c8 */
[C---:B------:R-:W-:Y:S01]  /*39a0*/  IMAD.WIDE R132, R87.reuse, 0x2, R130 ;  /* 0x0000000257847825 */ /* 0x040fe200078e0282 */
[----:B------:R0:W5:Y:S03]  /*39b0*/  @!P1 LDG.E.U16 R204, desc[UR14][R134.64] ;  /* 0x0000000e86cc9981 */ /* 0x000166000c1e1500 */
[C---:B------:R-:W-:Y:S01]  /*39c0*/  IMAD.WIDE R126, R87.reuse, 0x2, R124 ;  /* 0x00000002577e7825 */ /* 0x040fe200078e027c */
[----:B------:R1:W5:Y:S03]  /*39d0*/  @!P1 LDG.E.U16 R202, desc[UR14][R132.64] ;  /* 0x0000000e84ca9981 */ /* 0x000366000c1e1500 */
[----:B------:R-:W-:Y:S01]  /*39e0*/  IMAD.WIDE R136, R87, 0x2, R118 ;  /* 0x0000000257887825 */ /* 0x000fe200078e0276 */
[----:B------:R1:W5:Y:S03]  /*39f0*/  @!P1 LDG.E.U16 R194, desc[UR14][R126.64] ;  /* 0x0000000e7ec29981 */ /* 0x000366000c1e1500 */
[----:B0-----:R-:W-:Y:S01]  /*3a00*/  IMAD.MOV.U32 R134, RZ, RZ, R142 ;  /* 0x000000ffff867224 */ /* 0x001fe200078e008e */
[----:B------:R0:W5:Y:S01]  /*3a10*/  @!P1 LDG.E.U16 R200, desc[UR14][R136.64] ;  /* 0x0000000e88c89981 */ /* 0x000162000c1e1500 */
[----:B------:R-:W-:-:S02]  /*3a20*/  IMAD.MOV.U32 R135, RZ, RZ, R143 ;  /* 0x000000ffff877224 */ /* 0x000fc400078e008f */
[--C-:B-1----:R-:W-:Y:S01]  /*3a30*/  IMAD.MOV.U32 R133, RZ, RZ, R208.reuse ;  /* 0x000000ffff857224 */ /* 0x102fe200078e00d0 */
[----:B------:R-:W-:Y:S01]  /*3a40*/  PRMT R208, RZ, 0x7610, R208 ;  /* 0x00007610ffd07816 */ /* 0x000fe200000000d0 */
[----:B------:R-:W-:Y:S02]  /*3a50*/  IMAD.MOV.U32 R126, RZ, RZ, R138 ;  /* 0x000000ffff7e7224 */ /* 0x000fe400078e008a */
[----:B------:R-:W-:Y:S02]  /*3a60*/  IMAD.MOV.U32 R127, RZ, RZ, R139 ;  /* 0x000000ffff7f7224 */ /* 0x000fe400078e008b */
[----:B0-----:R-:W-:Y:S01]  /*3a70*/  IMAD.WIDE R136, R87, 0x2, R134 ;  /* 0x0000000257887825 */ /* 0x001fe200078e0286 */
[----:B------:R-:W-:-:S03]  /*3a80*/  PRMT R206, RZ, 0x7610, R206 ;  /* 0x00007610ffce7816 */ /* 0x000fc600000000ce */
[C---:B------:R-:W-:Y:S01]  /*3a90*/  IMAD.WIDE R138, R87.reuse, 0x2, R126 ;  /* 0x00000002578a7825 */ /* 0x040fe200078e027e */
[----:B------:R0:W5:Y:S04]  /*3aa0*/  @!P1 LDG.E.U16 R208, desc[UR14][R136.64] ;  /* 0x0000000e88d09981 */ /* 0x000168000c1e1500 */
[----:B------:R1:W5:Y:S01]  /*3ab0*/  @!P1 LDG.E.U16 R206, desc[UR14][R138.64] ;  /* 0x0000000e8ace9981 */ /* 0x000362000c1e1500 */
[----:B0-----:R-:W-:Y:S02]  /*3ac0*/  IMAD.MOV.U32 R136, RZ, RZ, R214 ;  /* 0x000000ffff887224 */ /* 0x001fe400078e00d6 */
[--C-:B------:R-:W-:Y:S01]  /*3ad0*/  IMAD.MOV.U32 R137, RZ, RZ, R212.reuse ;  /* 0x000000ffff897224 */ /* 0x100fe200078e00d4 */
[----:B------:R-:W-:Y:S01]  /*3ae0*/  PRMT R212, RZ, 0x7610, R212 ;  /* 0x00007610ffd47816 */ /* 0x000fe200000000d4 */
[----:B-1----:R-:W-:Y:S01]  /*3af0*/  IMAD.WIDE R138, R87, 0x2, R136 ;  /* 0x00000002578a7825 */ /* 0x002fe200078e0288 */
[----:B------:R-:W-:-:S04]  /*3b00*/  PRMT R214, RZ, 0x7610, R214 ;  /* 0x00007610ffd67816 */ /* 0x000fc800000000d6 */
[----:B------:R0:W5:Y:S01]  /*3b10*/  @!P1 LDG.E.U16 R212, desc[UR14][R138.64] ;  /* 0x0000000e8ad49981 */ /* 0x000162000c1e1500 */
[--C-:B------:R-:W-:Y:S01]  /*3b20*/  IMAD.MOV.U32 R132, RZ, RZ, R210.reuse ;  /* 0x000000ffff847224 */ /* 0x100fe200078e00d2 */
[----:B------:R-:W-:Y:S01]  /*3b30*/  PRMT R210, RZ, 0x7610, R210 ;  /* 0x00007610ffd27816 */ /* 0x000fe200000000d2 */
[----:B0-----:R-:W-:Y:S02]  /*3b40*/  IMAD.MOV.U32 R138, RZ, RZ, R140 ;  /* 0x000000ffff8a7224 */ /* 0x001fe400078e008c */
[----:B------:R-:W-:Y:S02]  /*3b50*/  IMAD.MOV.U32 R139, RZ, RZ, R141 ;  /* 0x000000ffff8b7224 */ /* 0x000fe400078e008d */
[----:B------:R-:W-:-:S04]  /*3b60*/  IMAD.WIDE R140, R87, 0x2, R138 ;  /* 0x00000002578c7825 */ /* 0x000fc800078e028a */
[C---:B------:R-:W-:Y:S01]  /*3b70*/  IMAD.WIDE R142, R87.reuse, 0x2, R132 ;  /* 0x00000002578e7825 */ /* 0x040fe200078e0284 */
[----:B------:R0:W5:Y:S04]  /*3b80*/  @!P1 LDG.E.U16 R214, desc[UR14][R140.64] ;  /* 0x0000000e8cd69981 */ /* 0x000168000c1e1500 */
[----:B------:R1:W5:Y:S01]  /*3b90*/  @!P1 LDG.E.U16 R210, desc[UR14][R142.64] ;  /* 0x0000000e8ed29981 */ /* 0x000362000c1e1500 */
[----:B0-----:R-:W-:Y:S02]  /*3ba0*/  IMAD.MOV.U32 R140, RZ, RZ, R216 ;  /* 0x000000ffff8c7224 */ /* 0x001fe400078e00d8 */
[----:B------:R-:W-:Y:S01]  /*3bb0*/  IMAD.MOV.U32 R141, RZ, RZ, R218 ;  /* 0x000000ffff8d7224 */ /* 0x000fe200078e00da */
[----:B------:R-:W-:Y:S01]  /*3bc0*/  PRMT R216, RZ, 0x7610, R216 ;  /* 0x00007610ffd87816 */ /* 0x000fe200000000d8 */
[----:B-1----:R-:W-:Y:S01]  /*3bd0*/  IMAD.WIDE R142, R87, 0x2, R140 ;  /* 0x00000002578e7825 */ /* 0x002fe200078e028c */
[----:B------:R-:W-:-:S04]  /*3be0*/  PRMT R218, RZ, 0x7610, R218 ;  /* 0x00007610ffda7816 */ /* 0x000fc800000000da */
[----:B------:R0:W5:Y:S02]  /*3bf0*/  @!P1 LDG.E.U16 R216, desc[UR14][R142.64] ;  /* 0x0000000e8ed89981 */ /* 0x000164000c1e1500 */
[----:B0-----:R-:W-:Y:S02]  /*3c00*/  IMAD.MOV.U32 R142, RZ, RZ, R144 ;  /* 0x000000ffff8e7224 */ /* 0x001fe400078e0090 */
[----:B------:R-:W-:Y:S02]  /*3c10*/  IMAD.MOV.U32 R143, RZ, RZ, R145 ;  /* 0x000000ffff8f7224 */ /* 0x000fe400078e0091 */
[----:B------:R-:W-:Y:S01]  /*3c20*/  IMAD.WIDE R144, R87, 0x2, R142 ;  /* 0x0000000257907825 */ /* 0x000fe200078e028e */
        /* <DEDUP_REMOVED lines=70> */
[----:B--2---:R0:W-:Y:S04]  /*4090*/  STS.U16 [R0+UR12], R248 ;  /* 0x000000f800007988 */ /* 0x0041e8000800040c */
[----:B------:R1:W2:Y:S01]  /*40a0*/  @!P1 LDG.E.U16 R250, desc[UR14][R172.64] ;  /* 0x0000000eacfa9981 */ /* 0x0002a2000c1e1500 */
[----:B0-----:R-:W-:Y:S01]  /*40b0*/  PRMT R248, RZ, 0x7610, R248 ;  /* 0x00007610fff87816 */ /* 0x001fe200000000f8 */
[----:B-1----:R-:W-:-:S02]  /*40c0*/  IMAD.MOV.U32 R172, RZ, RZ, R2 ;  /* 0x000000ffffac7224 */ /* 0x002fc400078e0002 */
[----:B------:R-:W-:Y:S02]  /*40d0*/  IMAD.MOV.U32 R173, RZ, RZ, R3 ;  /* 0x000000ffffad7224 */ /* 0x000fe400078e0003 */
[----:B------:R-:W-:Y:S01]  /*40e0*/  IMAD.WIDE R2, R87, 0x2, R172 ;  /* 0x0000000257027825 */ /* 0x000fe200078e02ac */
[----:B---3--:R0:W-:Y:S04]  /*40f0*/  STS.U16 [R0+UR12+0x400], R246 ;  /* 0x000400f600007988 */ /* 0x0081e8000800040c */
[----:B------:R1:W3:Y:S01]  /*4100*/  @!P1 LDG.E.U16 R248, desc[UR14][R2.64] ;  /* 0x0000000e02f89981 */ /* 0x0002e2000c1e1500 */
[----:B0-----:R-:W-:Y:S01]  /*4110*/  PRMT R246, RZ, 0x7610, R246 ;  /* 0x00007610fff67816 */ /* 0x001fe200000000f6 */
[----:B-1----:R-:W-:Y:S02]  /*4120*/  IMAD.MOV.U32 R2, RZ, RZ, R4 ;  /* 0x000000ffff027224 */ /* 0x002fe400078e0004 */
[----:B------:R-:W-:-:S02]  /*4130*/  IMAD.MOV.U32 R3, RZ, RZ, R5 ;  /* 0x000000ffff037224 */ /* 0x000fc400078e0005 */
[----:B------:R-:W-:-:S05]  /*4140*/  IMAD.WIDE R4, R87, 0x2, R2 ;  /* 0x0000000257047825 */ /* 0x000fca00078e0202 */
[----:B------:R-:W3:Y:S04]  /*4150*/  @!P1 LDG.E.U16 R246, desc[UR14][R4.64] ;  /* 0x0000000e04f69981 */ /* 0x000ee8000c1e1500 */
[----:B----4-:R-:W-:Y:S04]  /*4160*/  STS.U16 [R0+UR12+0x800], R207 ;  /* 0x000800cf00007988 */ /* 0x010fe8000800040c */
[----:B-----5:R-:W-:Y:S04]  /*4170*/  STS.U16 [R0+UR12+0xc00], R213 ;  /* 0x000c00d500007988 */ /* 0x020fe8000800040c */
[----:B------:R-:W-:Y:S04]  /*4180*/  STS.U16 [R0+UR12+0x1000], R227 ;  /* 0x001000e300007988 */ /* 0x000fe8000800040c */
        /* <DEDUP_REMOVED lines=33> */
[----:B------:R-:W-:Y:S01]  /*43a0*/  STS.U16 [R0+UR12+0x3800], R236 ;  /* 0x003800ec00007988 */ /* 0x000fe2000800040c */
[----:B------:R-:W-:Y:S01]  /*43b0*/  UMOV UR4, UR13 ;  /* 0x0000000d00047c82 */ /* 0x000fe20008000000 */
[----:B------:R-:W-:Y:S01]  /*43c0*/  UMOV UR5, 0x40000040 ;  /* 0x4000004000057882 */ /* 0x000fe20000000000 */
[----:B------:R-:W-:Y:S01]  /*43d0*/  UMOV UR7, 0x40000040 ;  /* 0x4000004000077882 */ /* 0x000fe20000000000 */
        /* <DEDUP_REMOVED lines=8> */
[----:B--2---:R-:W-:Y:S04]  /*4460*/  STS.U16 [R176+UR12+0x3d00], R250 ;  /* 0x003d00fab0007988 */ /* 0x004fe8000800040c */
[----:B------:R-:W-:Y:S04]  /*4470*/  STS.U16 [R178+UR12+0x2200], R192 ;  /* 0x002200c0b2007988 */ /* 0x000fe8000800040c */
[----:B------:R-:W-:Y:S04]  /*4480*/  STS.U16 [R178+UR12+0x2600], R200 ;  /* 0x002600c8b2007988 */ /* 0x000fe8000800040c */
[----:B------:R-:W-:Y:S04]  /*4490*/  STS.U16 [R178+UR12+0x2a00], R208 ;  /* 0x002a00d0b2007988 */ /* 0x000fe8000800040c */
[----:B------:R0:W-:Y:S04]  /*44a0*/  STS.U16 [R178+UR12+0x2e00], R216 ;  /* 0x002e00d8b2007988 */ /* 0x0001e8000800040c */
[----:B------:R-:W-:Y:S04]  /*44b0*/  STS.U16 [R178+UR12+0x3200], R224 ;  /* 0x003200e0b2007988 */ /* 0x000fe8000800040c */
[----:B------:R-:W-:Y:S04]  /*44c0*/  STS.U16 [R178+UR12+0x3600], R232 ;  /* 0x003600e8b2007988 */ /* 0x000fe8000800040c */
[----:B------:R-:W-:Y:S04]  /*44d0*/  STS.U16 [R178+UR12+0x3a00], R240 ;  /* 0x003a00f0b2007988 */ /* 0x000fe8000800040c */
[----:B---3--:R-:W-:Y:S04]  /*44e0*/  STS.U16 [R178+UR12+0x3e00], R248 ;  /* 0x003e00f8b2007988 */ /* 0x008fe8000800040c */
[----:B------:R-:W-:Y:S04]  /*44f0*/  STS.U16 [R180+UR12+0x2300], R194 ;  /* 0x002300c2b4007988 */ /* 0x000fe8000800040c */
[----:B------:R-:W-:Y:S04]  /*4500*/  STS.U16 [R180+UR12+0x2700], R202 ;  /* 0x002700cab4007988 */ /* 0x000fe8000800040c */
[----:B------:R1:W-:Y:S04]  /*4510*/  STS.U16 [R180+UR12+0x2b00], R210 ;  /* 0x002b00d2b4007988 */ /* 0x0003e8000800040c */
[----:B------:R2:W-:Y:S04]  /*4520*/  STS.U16 [R180+UR12+0x2f00], R218 ;  /* 0x002f00dab4007988 */ /* 0x0005e8000800040c */
[----:B------:R3:W-:Y:S04]  /*4530*/  STS.U16 [R180+UR12+0x3300], R226 ;  /* 0x003300e2b4007988 */ /* 0x0007e8000800040c */
[----:B------:R3:W-:Y:S04]  /*4540*/  STS.U16 [R180+UR12+0x3700], R234 ;  /* 0x003700eab4007988 */ /* 0x0007e8000800040c */
[----:B------:R3:W-:Y:S04]  /*4550*/  STS.U16 [R180+UR12+0x3b00], R242 ;  /* 0x003b00f2b4007988 */ /* 0x0007e8000800040c */
[----:B------:R3:W-:Y:S01]  /*4560*/  STS.U16 [R180+UR12+0x3f00], R246 ;  /* 0x003f00f6b4007988 */ /* 0x0007e2000800040c */
[----:B------:R4:W-:Y:S06]  /*4570*/  MEMBAR.ALL.CTA ;  /* 0x0000000000007992 */ /* 0x0009ec0000008000 */
[----:B----4-:R-:W4:Y:S02]  /*4580*/  FENCE.VIEW.ASYNC.S ;  /* 0x00000000000073c6 */ /* 0x010f240000000000 */
[----:B----4-:R-:W-:Y:S06]  /*4590*/  BAR.SYNC.DEFER_BLOCKING 0x0 ;  /* 0x0000000000007b1d */ /* 0x010fec0000010000 */
[----:B------:R-:W-:-:S06]  /*45a0*/  WARPGROUP.ARRIVE ;  /* 0x00000000000079c5 */ /* 0x000fcc0000000000 */
[----:B------:R-:W-:Y:S04]  /*45b0*/  HGMMA.64x64x16.F32.BF16 R24, gdesc[UR4].tnspA, R24 ;  /* 0x20e00000041879f0 */ /* 0x000fe80008701818 */
[----:B------:R-:W-:Y:S04]  /*45c0*/  HGMMA.64x64x16.F32.BF16 R24, gdesc[UR8].tnspA, R24 ;  /* 0x20e00000081879f0 */ /* 0x000fe80008701818 */
[----:B------:R-:W-:Y:S01]  /*45d0*/  HGMMA.64x64x16.F32.BF16 R24, gdesc[UR20].tnspA, R24 ;  /* 0x20e00000141879f0 */ /* 0x000fe20008701818 */
[----:B------:R-:W-:-:S04]  /*45e0*/  IMAD.WIDE R4, R88, 0x2, R2 ;  /* 0x0000000258047825 */ /* 0x000fc800078e0202 */
[----:B------:R-:W-:-:S04]  /*45f0*/  IMAD.WIDE R2, R88, 0x2, R172 ;  /* 0x0000000258027825 */ /* 0x000fc800078e02ac */
[----:B------:R-:W-:-:S04]  /*4600*/  IMAD.WIDE R172, R88, 0x2, R170 ;  /* 0x0000000258ac7825 */ /* 0x000fc800078e02aa */
[----:B------:R-:W-:-:S04]  /*4610*/  IMAD.WIDE R170, R88, 0x2, R168 ;  /* 0x0000000258aa7825 */ /* 0x000fc800078e02a8 */
[----:B------:R-:W-:Y:S01]  /*4620*/  IMAD.WIDE R168, R88, 0x2, R166 ;  /* 0x0000000258a87825 */ /* 0x000fe200078e02a6 */
[----:B------:R-:W-:Y:S03]  /*4630*/  HGMMA.64x64x16.F32.BF16 R24, gdesc[UR24].tnspA, R24, gsb0 ;  /* 0x20e00000181879f0 */ /* 0x000fe60008001818 */
[----:B------:R-:W-:Y:S02]  /*4640*/  VIADD R174, R174, 0xffffffff ;  /* 0xffffffffaeae7836 */ /* 0x000fe40000000000 */
[----:B------:R-:W-:-:S04]  /*4650*/  IMAD.WIDE R166, R88, 0x2, R164 ;  /* 0x0000000258a67825 */ /* 0x000fc800078e02a4 */
[----:B------:R-:W-:Y:S01]  /*4660*/  IMAD.WIDE R164, R88, 0x2, R162 ;  /* 0x0000000258a47825 */ /* 0x000fe200078e02a2 */
[----:B------:R-:W-:-:S03]  /*4670*/  ISETP.NE.U32.AND P0, PT, R174, RZ, PT ;  /* 0x000000ffae00720c */ /* 0x000fc60003f05070 */
[----:B------:R-:W-:-:S04]  /*4680*/  IMAD.WIDE R162, R88, 0x2, R160 ;  /* 0x0000000258a27825 */ /* 0x000fc800078e02a0 */
        /* <DEDUP_REMOVED lines=9> */
[----:B------:R-:W-:Y:S01]  /*4720*/  IMAD.WIDE R142, R88, 0x2, R134 ;  /* 0x00000002588e7825 */ /* 0x000fe200078e0286 */
[----:B------:R-:W-:-:S03]  /*4730*/  UIADD3 UR16, UR16, -0x40, URZ ;  /* 0xffffffc010107890 */ /* 0x000fc6000fffe03f */
[----:B------:R-:W-:-:S04]  /*4740*/  IMAD.WIDE R134, R88, 0x2, R128 ;  /* 0x0000000258867825 */ /* 0x000fc800078e0280 */
[----:B------:R-:W-:-:S04]  /*4750*/  IMAD.WIDE R128, R88, 0x2, R118 ;  /* 0x0000000258807825 */ /* 0x000fc800078e0276 */
[----:B0-----:R-:W-:-:S04]  /*4760*/  IMAD.WIDE R216, R88, 0x2, R140 ;  /* 0x0000000258d87825 */ /* 0x001fc800078e028c */
[----:B------:R-:W-:-:S04]  /*4770*/  IMAD.WIDE R214, R88, 0x2, R136 ;  /* 0x0000000258d67825 */ /* 0x000fc800078e0288 */
[----:B-1----:R-:W-:-:S04]  /*4780*/  IMAD.WIDE R210, R88, 0x2, R132 ;  /* 0x0000000258d27825 */ /* 0x002fc800078e0284 */
[----:B------:R-:W-:Y:S01]  /*4790*/  IMAD.WIDE R122, R88, 0x2, R122 ;  /* 0x00000002587a7825 */ /* 0x000fe200078e027a */
[----:B------:R-:W-:-:S03]  /*47a0*/  WARPGROUP.DEPBAR.LE gsb0, 0x0 ;  /* 0x00008000000079c5 */ /* 0x000fc60000010000 */
[----:B------:R-:W-:-:S04]  /*47b0*/  IMAD.WIDE R112, R88, 0x2, R112 ;  /* 0x0000000258707825 */ /* 0x000fc800078e0270 */
[----:B------:R-:W-:-:S04]  /*47c0*/  IMAD.WIDE R114, R88, 0x2, R114 ;  /* 0x0000000258727825 */ /* 0x000fc800078e0272 */
[----:B------:R-:W-:-:S04]  /*47d0*/  IMAD.WIDE R116, R88, 0x2, R116 ;  /* 0x0000000258747825 */ /* 0x000fc800078e0274 */
[----:B------:R-:W-:-:S04]  /*47e0*/  IMAD.WIDE R140, R88, 0x2, R138 ;  /* 0x00000002588c7825 */ /* 0x000fc800078e028a */
[----:B------:R-:W-:-:S04]  /*47f0*/  IMAD.WIDE R132, R88, 0x2, R130 ;  /* 0x0000000258847825 */ /* 0x000fc800078e0282 */
[----:B------:R-:W-:-:S04]  /*4800*/  IMAD.WIDE R138, R88, 0x2, R126 ;  /* 0x00000002588a7825 */ /* 0x000fc800078e027e */
[----:B------:R-:W-:Y:S02]  /*4810*/  IMAD.MOV.U32 R130, RZ, RZ, R128 ;  /* 0x000000ffff827224 */ /* 0x000fe400078e0080 */
[----:B--2---:R-:W-:Y:S02]  /*4820*/  IMAD.MOV.U32 R218, RZ, RZ, R217 ;  /* 0x000000ffffda7224 */ /* 0x004fe400078e00d9 */
[----:B------:R-:W-:Y:S02]  /*4830*/  IMAD.MOV.U32 R212, RZ, RZ, R215 ;  /* 0x000000ffffd47224 */ /* 0x000fe400078e00d7 */
[----:B------:R-:W-:Y:S02]  /*4840*/  IMAD.MOV.U32 R208, RZ, RZ, R211 ;  /* 0x000000ffffd07224 */ /* 0x000fe400078e00d3 */
[----:B------:R-:W-:-:S04]  /*4850*/  IMAD.WIDE R136, R88, 0x2, R120 ;  /* 0x0000000258887825 */ /* 0x000fc800078e0278 */
[----:B------:R-:W-:-:S04]  /*4860*/  IMAD.WIDE R126, R88, 0x2, R124 ;  /* 0x00000002587e7825 */ /* 0x000fc800078e027c */
[----:B------:R-:W-:Y:S02]  /*4870*/  IMAD.MOV.U32 R128, RZ, RZ, R122 ;  /* 0x000000ffff807224 */ /* 0x000fe400078e007a */
[----:B------:R-:W-:Y:S02]  /*4880*/  IMAD.MOV.U32 R131, RZ, RZ, R123 ;  /* 0x000000ffff837224 */ /* 0x000fe400078e007b */
[----:B------:R-:W-:Y:S02]  /*4890*/  IMAD.MOV.U32 R190, RZ, RZ, R112 ;  /* 0x000000ffffbe7224 */ /* 0x000fe400078e0070 */
[----:B------:R-:W-:Y:S02]  /*48a0*/  IMAD.MOV.U32 R186, RZ, RZ, R113 ;  /* 0x000000ffffba7224 */ /* 0x000fe400078e0071 */
[----:B------:R-:W-:-:S04]  /*48b0*/  IMAD.WIDE R110, R106, 0x2, R110 ;  /* 0x000000026a6e7825 */ /* 0x000fc800078e026e */
[----:B------:R-:W-:Y:S02]  /*48c0*/  IMAD.MOV.U32 R196, RZ, RZ, R114 ;  /* 0x000000ffffc47224 */ /* 0x000fe400078e0072 */
[----:B------:R-:W-:Y:S02]  /*48d0*/  IMAD.MOV.U32 R194, RZ, RZ, R115 ;  /* 0x000000ffffc27224 */ /* 0x000fe400078e0073 */
[----:B------:R-:W-:Y:S02]  /*48e0*/  IMAD.MOV.U32 R188, RZ, RZ, R116 ;  /* 0x000000ffffbc7224 */ /* 0x000fe400078e0074 */
[----:B------:R-:W-:Y:S01]  /*48f0*/  IMAD.MOV.U32 R192, RZ, RZ, R117 ;  /* 0x000000ffffc07224 */ /* 0x000fe200078e0075 */
[----:B---3--:R-:W-:Y:S06]  /*4900*/  @P0 BRA `(.L_x_1) ;  /* 0xffffffe4003c0947 */ /* 0x008fec000383ffff */
[----:B------:R-:W-:Y:S02]  /*4910*/  F2FP.BF16.F32.PACK_AB R51, R55, R51 ;  /* 0x000000333733723e */ /* 0x000fe400000010ff */
[----:B------:R-:W-:Y:S02]  /*4920*/  F2FP.BF16.F32.PACK_AB R50, R54, R50 ;  /* 0x000000323632723e */ /* 0x000fe400000010ff */
[----:B------:R-:W-:Y:S02]  /*4930*/  F2FP.BF16.F32.PACK_AB R49, R53, R49 ;  /* 0x000000313531723e */ /* 0x000fe400000010ff */
[----:B------:R-:W-:Y:S02]  /*4940*/  F2FP.BF16.F32.PACK_AB R48, R52, R48 ;  /* 0x000000303430723e */ /* 0x000fe400000010ff */
[----:B------:R-:W-:Y:S02]  /*4950*/  F2FP.BF16.F32.PACK_AB R43, R47, R43 ;  /* 0x0000002b2f2b723e */ /* 0x000fe400000010ff */
[----:B------:R-:W-:-:S02]  /*4960*/  F2FP.BF16.F32.PACK_AB R42, R46, R42 ;  /* 0x0000002a2e2a723e */ /* 0x000fc400000010ff */
        /* <DEDUP_REMOVED lines=9> */
[----:B------:R-:W-:-:S07]  /*4a00*/  F2FP.BF16.F32.PACK_AB R24, R28, R24 ;  /* 0x000000181c18723e */ /* 0x000fce00000010ff */
.L_x_0:
[----:B------:R-:W-:Y:S01]  /*4a10*/  BAR.SYNC.DEFER_BLOCKING 0x0 ;  /* 0x0000000000007b1d */ /* 0x000fe20000010000 */
[C---:B------:R-:W-:Y:S02]  /*4a20*/  IMAD.SHL.U32 R2, R72.reuse, 0x200, RZ ;  /* 0x0000020048027824 */ /* 0x040fe400078e00ff */
[C---:B------:R-:W-:Y:S02]  /*4a30*/  IMAD.SHL.U32 R0, R72.reuse, 0x10, RZ ;  /* 0x0000001048007824 */ /* 0x040fe400078e00ff */
[----:B------:R-:W-:Y:S01]  /*4a40*/  IMAD.SHL.U32 R3, R72, 0x8, RZ ;  /* 0x0000000848037824 */ /* 0x000fe200078e00ff */
[----:B------:R-:W-:Y:S01]  /*4a50*/  LOP3.LUT R5, R2, 0x1000, RZ, 0xc0, !PT ;  /* 0x0000100002057812 */ /* 0x000fe200078ec0ff */
[----:B------:R-:W-:Y:S01]  /*4a60*/  IMAD.SHL.U32 R72, R72, 0x40, RZ ;  /* 0x0000004048487824 */ /* 0x000fe200078e00ff */
[----:B------:R-:W-:Y:S01]  /*4a70*/  LOP3.LUT R2, R0, 0x70, RZ, 0xc0, !PT ;  /* 0x0000007000027812 */ /* 0x000fe200078ec0ff */
[----:B------:R-:W-:Y:S01]  /*4a80*/  ULDC.64 UR6, c[0x0][0x228] ;  /* 0x00008a0000067ab9 */ /* 0x000fe20000000a00 */
[----:B------:R-:W-:Y:S01]  /*4a90*/  LOP3.LUT R3, R3, 0x380, RZ, 0xc0, !PT ;  /* 0x0000038003037812 */ /* 0x000fe200078ec0ff */
[----:B------:R-:W-:Y:S01]  /*4aa0*/  ULDC UR4, c[0x0][0x244] ;  /* 0x0000910000047ab9 */ /* 0x000fe20000000800 */
[----:B------:R-:W-:-:S02]  /*4ab0*/  IADD3 R2, R2, UR12, R5 ;  /* 0x0000000c02027c10 */ /* 0x000fc4000fffe005 */
[----:B------:R-:W-:Y:S02]  /*4ac0*/  LOP3.LUT R4, R0, 0x3f0, RZ, 0xc0, !PT ;  /* 0x000003f000047812 */ /* 0x000fe400078ec0ff */
[----:B------:R-:W-:Y:S01]  /*4ad0*/  LOP3.LUT R5, R72, 0x1000, RZ, 0xc0, !PT ;  /* 0x0000100048057812 */ /* 0x000fe200078ec0ff */
[----:B------:R-:W-:Y:S01]  /*4ae0*/  IMAD.IADD R0, R3, 0x1, R2 ;  /* 0x0000000103007824 */ /* 0x000fe200078e0202 */
[C---:B------:R-:W-:Y:S01]  /*4af0*/  ISETP.GE.AND P0, PT, R6.reuse, UR6, PT ;  /* 0x0000000606007c0c */ /* 0x040fe2000bf06270 */
[----:B------:R-:W-:Y:S01]  /*4b00*/  IMAD R6, R6, UR4, RZ ;  /* 0x0000000406067c24 */ /* 0x000fe2000f8e02ff */
[----:B------:R-:W-:Y:S01]  /*4b10*/  IADD3 R44, R4, UR12, R5 ;  /* 0x0000000c042c7c10 */ /* 0x000fe2000fffe005 */
[----:B------:R-:W-:Y:S01]  /*4b20*/  ULDC UR6, c[0x0][0x248] ;  /* 0x0000920000067ab9 */ /* 0x000fe20000000800 */
[----:B------:R-:W-:Y:S01]  /*4b30*/  ULDC.64 UR4, c[0x0][0x220] ;  /* 0x0000880000047ab9 */ /* 0x000fe20000000a00 */
[----:B------:R-:W-:Y:S01]  /*4b40*/  ISETP.LT.AND P1, PT, R70, UR7, !P0 ;  /* 0x0000000746007c0c */ /* 0x000fe2000c721270 */
[----:B------:R-:W-:Y:S01]  /*4b50*/  STSM.16.M88.4 [R0], R24 ;  /* 0x0000001800007844 */ /* 0x000fe20000000200 */
[----:B------:R-:W-:Y:S01]  /*4b60*/  BAR.SYNC.DEFER_BLOCKING 0x0 ;  /* 0x0000000000007b1d */ /* 0x000fe20000010000 */
[----:B------:R-:W-:Y:S01]  /*4b70*/  LEA R53, P2, R6, UR4, 0x1 ;  /* 0x0000000406357c11 */ /* 0x000fe2000f8408ff */
[----:B------:R-:W-:Y:S01]  /*4b80*/  IMAD R70, R70, UR6, RZ ;  /* 0x0000000646467c24 */ /* 0x000fe2000f8e02ff */
[C---:B------:R-:W-:Y:S01]  /*4b90*/  ISETP.LT.AND P4, PT, R69.reuse, UR7, !P0 ;  /* 0x0000000745007c0c */ /* 0x040fe2000c781270 */
[----:B------:R-:W-:Y:S01]  /*4ba0*/  IMAD R69, R69, UR6, RZ ;  /* 0x0000000645457c24 */ /* 0x000fe2000f8e02ff */
[----:B------:R-:W-:-:S02]  /*4bb0*/  LEA.HI.X.SX32 R55, R6, UR5, 0x1, P2 ;  /* 0x0000000506377c11 */ /* 0x000fc400090f0eff */
[CC--:B------:R-:W-:Y:S02]  /*4bc0*/  LEA R2, P2, R70.reuse, R53.reuse, 0x1 ;  /* 0x0000003546027211 */ /* 0x0c0fe400078408ff */
[C---:B------:R-:W-:Y:S02]  /*4bd0*/  LEA R4, P3, R69.reuse, R53, 0x1 ;  /* 0x0000003545047211 */ /* 0x040fe400078608ff */
[-C--:B------:R-:W-:Y:S02]  /*4be0*/  LEA.HI.X.SX32 R3, R70, R55.reuse, 0x1, P2 ;  /* 0x0000003746037211 */ /* 0x080fe400010f0eff */
[C---:B------:R-:W-:Y:S01]  /*4bf0*/  ISETP.LT.AND P2, PT, R68.reuse, UR7, !P0 ;  /* 0x0000000744007c0c */ /* 0x040fe2000c741270 */
[----:B------:R-:W-:Y:S01]  /*4c00*/  IMAD R68, R68, UR6, RZ ;  /* 0x0000000644447c24 */ /* 0x000fe2000f8e02ff */
[----:B------:R-:W-:Y:S02]  /*4c10*/  LEA.HI.X.SX32 R5, R69, R55, 0x1, P3 ;  /* 0x0000003745057211 */ /* 0x000fe400018f0eff */
[C---:B------:R-:W-:Y:S01]  /*4c20*/  ISETP.LT.AND P3, PT, R67.reuse, UR7, !P0 ;  /* 0x0000000743007c0c */ /* 0x040fe2000c761270 */
[----:B------:R-:W-:Y:S01]  /*4c30*/  IMAD R67, R67, UR6, RZ ;  /* 0x0000000643437c24 */ /* 0x000fe2000f8e02ff */
[----:B------:R-:W-:Y:S01]  /*4c40*/  LDS.128 R36, [R44] ;  /* 0x000000002c247984 */ /* 0x000fe20000000c00 */
[----:B------:R-:W-:Y:S06]  /*4c50*/  BAR.SYNC.DEFER_BLOCKING 0x0 ;  /* 0x0000000000007b1d */ /* 0x000fec0000010000 */
[----:B------:R0:W-:Y:S02]  /*4c60*/  STSM.16.M88.4 [R0], R32 ;  /* 0x0000002000007844 */ /* 0x0001e40000000200 */
[----:B------:R-:W-:Y:S01]  /*4c70*/  BAR.SYNC.DEFER_BLOCKING 0x0 ;  /* 0x0000000000007b1d */ /* 0x000fe20000010000 */
[----:B0-----:R-:W-:-:S04]  /*4c80*/  LEA R34, P5, R67, R53, 0x1 ;  /* 0x0000003543227211 */ /* 0x001fc800078a08ff */
[----:B------:R-:W-:Y:S01]  /*4c90*/  LEA.HI.X.SX32 R35, R67, R55, 0x1, P5 ;  /* 0x0000003743237211 */ /* 0x000fe200028f0eff */
[----:B------:R-:W0:Y:S02]  /*4ca0*/  LDS.128 R28, [R44] ;  /* 0x000000002c1c7984 */ /* 0x000e240000000c00 */
[----:B------:R-:W-:Y:S06]  /*4cb0*/  BAR.SYNC.DEFER_BLOCKING 0x0 ;  /* 0x0000000000007b1d */ /* 0x000fec0000010000 */
[----:B------:R-:W-:Y:S02]  /*4cc0*/  STSM.16.M88.4 [R0], R40 ;  /* 0x0000002800007844 */ /* 0x000fe40000000200 */
[----:B------:R-:W-:Y:S01]  /*4cd0*/  BAR.SYNC.DEFER_BLOCKING 0x0 ;  /* 0x0000000000007b1d */ /* 0x000fe20000010000 */
[----:B0-----:R-:W-:-:S05]  /*4ce0*/  PRMT R6, R28, 0x7632, R6 ;  /* 0x000076321c067816 */ /* 0x001fca0000000006 */
[----:B------:R-:W0:Y:S02]  /*4cf0*/  LDS.128 R24, [R44] ;  /* 0x000000002c187984 */ /* 0x000e240000000c00 */
[----:B------:R-:W-:Y:S06]  /*4d00*/  BAR.SYNC.DEFER_BLOCKING 0x0 ;  /* 0x0000000000007b1d */ /* 0x000fec0000010000 */
[----:B------:R1:W-:Y:S02]  /*4d10*/  STSM.16.M88.4 [R0], R48 ;  /* 0x0000003000007844 */ /* 0x0003e40000000200 */
[----:B------:R-:W-:Y:S01]  /*4d20*/  BAR.SYNC.DEFER_BLOCKING 0x0 ;  /* 0x0000000000007b1d */ /* 0x000fe20000010000 */
[----:B-1----:R-:W-:-:S05]  /*4d30*/  PRMT R0, R38, 0x7632, R0 ;  /* 0x0000763226007816 */ /* 0x002fca0000000000 */
[----:B------:R1:W-:Y:S01]  /*4d40*/  @P1 STG.E.U16 desc[UR14][R2.64], R36 ;  /* 0x0000002402001986 */ /* 0x0003e2000c10150e */
[----:B------:R-:W-:-:S03]  /*4d50*/  LEA R32, P1, R68, R53, 0x1 ;  /* 0x0000003544207211 */ /* 0x000fc600078208ff */
[----:B------:R2:W-:Y:S01]  /*4d60*/  @P4 STG.E.U16 desc[UR14][R4.64], R37 ;  /* 0x0000002504004986 */ /* 0x0005e2000c10150e */
[C---:B------:R-:W-:Y:S01]  /*4d70*/  ISETP.LT.AND P4, PT, R66.reuse, UR7, !P0 ;  /* 0x0000000742007c0c */ /* 0x040fe2000c781270 */
[----:B------:R-:W-:Y:S01]  /*4d80*/  IMAD R66, R66, UR6, RZ ;  /* 0x0000000642427c24 */ /* 0x000fe2000f8e02ff */
[----:B------:R-:W-:Y:S01]  /*4d90*/  LEA.HI.X.SX32 R33, R68, R55, 0x1, P1 ;  /* 0x0000003744217211 */ /* 0x000fe200008f0eff */
[----:B------:R-:W3:Y:S01]  /*4da0*/  LDS.128 R44, [R44] ;  /* 0x000000002c2c7984 */ /* 0x000ee20000000c00 */
[C---:B------:R-:W-:Y:S01]  /*4db0*/  ISETP.LT.AND P1, PT, R65.reuse, UR7, !P0 ;  /* 0x0000000741007c0c */ /* 0x040fe2000c721270 */
[----:B------:R-:W-:Y:S01]  /*4dc0*/  IMAD R65, R65, UR6, RZ ;  /* 0x0000000641417c24 */ /* 0x000fe2000f8e02ff */
[-C--:B-1----:R-:W-:Y:S01]  /*4dd0*/  LEA R2, P6, R66, R53.reuse, 0x1 ;  /* 0x0000003542027211 */ /* 0x082fe200078c08ff */
[----:B------:R1:W-:Y:S01]  /*4de0*/  @P2 STG.E.U16 desc[UR14][R32.64], R38 ;  /* 0x0000002620002986 */ /* 0x0003e2000c10150e */
[----:B------:R-:W-:Y:S02]  /*4df0*/  PRMT R36, R36, 0x7632, R36 ;  /* 0x0000763224247816 */ /* 0x000fe40000000024 */
[----:B--2---:R-:W-:Y:S01]  /*4e00*/  LEA R4, P2, R65, R53, 0x1 ;  /* 0x0000003541047211 */ /* 0x004fe200078408ff */
[----:B------:R-:W-:Y:S01]  /*4e10*/  @P3 STG.E.U16 desc[UR14][R34.64], R39 ;  /* 0x0000002722003986 */ /* 0x000fe2000c10150e */
[----:B------:R-:W-:-:S02]  /*4e20*/  LEA.HI.X.SX32 R3, R66, R55, 0x1, P6 ;  /* 0x0000003742037211 */ /* 0x000fc400030f0eff */
[----:B------:R-:W-:Y:S02]  /*4e30*/  LEA.HI.X.SX32 R5, R65, R55, 0x1, P2 ;  /* 0x0000003741057211 */ /* 0x000fe400010f0eff */
[C---:B------:R-:W-:Y:S01]  /*4e40*/  ISETP.LT.AND P2, PT, R64.reuse, UR7, !P0 ;  /* 0x0000000740007c0c */ /* 0x040fe2000c741270 */
[----:B------:R-:W-:Y:S01]  /*4e50*/  IMAD R64, R64, UR6, RZ ;  /* 0x0000000640407c24 */ /* 0x000fe2000f8e02ff */
[----:B------:R2:W-:Y:S01]  /*4e60*/  @P4 STG.E.U16 desc[UR14][R2.64], R36 ;  /* 0x0000002402004986 */ /* 0x0005e2000c10150e */
[C---:B------:R-:W-:Y:S01]  /*4e70*/  ISETP.LT.AND P4, PT, R63.reuse, UR7, !P0 ;  /* 0x000000073f007c0c */ /* 0x040fe2000c781270 */
[----:B------:R-:W-:Y:S01]  /*4e80*/  IMAD R63, R63, UR6, RZ ;  /* 0x000000063f3f7c24 */ /* 0x000fe2000f8e02ff */
[----:B------:R-:W-:Y:S02]  /*4e90*/  PRMT R37, R37, 0x7632, R37 ;  /* 0x0000763225257816 */ /* 0x000fe40000000025 */
[C---:B------:R-:W-:Y:S01]  /*4ea0*/  ISETP.LT.AND P3, PT, R62.reuse, UR7, !P0 ;  /* 0x000000073e007c0c */ /* 0x040fe2000c761270 */
[----:B------:R-:W-:Y:S01]  /*4eb0*/  IMAD R62, R62, UR6, RZ ;  /* 0x000000063e3e7c24 */ /* 0x000fe2000f8e02ff */
[C---:B-1----:R-:W-:Y:S01]  /*4ec0*/  LEA R32, P6, R64.reuse, R53, 0x1 ;  /* 0x0000003540207211 */ /* 0x042fe200078c08ff */
[----:B------:R1:W-:Y:S01]  /*4ed0*/  @P1 STG.E.U16 desc[UR14][R4.64], R37 ;  /* 0x0000002504001986 */ /* 0x0003e2000c10150e */
[C---:B------:R-:W-:Y:S01]  /*4ee0*/  ISETP.LT.AND P1, PT, R61.reuse, UR7, !P0 ;  /* 0x000000073d007c0c */ /* 0x040fe2000c721270 */
[----:B------:R-:W-:Y:S01]  /*4ef0*/  IMAD R61, R61, UR6, RZ ;  /* 0x000000063d3d7c24 */ /* 0x000fe2000f8e02ff */
[----:B------:R-:W-:-:S02]  /*4f00*/  LEA.HI.X.SX32 R33, R64, R55, 0x1, P6 ;  /* 0x0000003740217211 */ /* 0x000fc400030f0eff */
[----:B--2---:R-:W-:Y:S02]  /*4f10*/  LEA R2, P5, R63, R53, 0x1 ;  /* 0x000000353f027211 */ /* 0x004fe400078a08ff */
[----:B------:R-:W-:Y:S01]  /*4f20*/  PRMT R39, R39, 0x7632, R39 ;  /* 0x0000763227277816 */ /* 0x000fe20000000027 */
[----:B------:R2:W-:Y:S01]  /*4f30*/  @P2 STG.E.U16 desc[UR14][R32.64], R0 ;  /* 0x0000000020002986 */ /* 0x0005e2000c10150e */
[----:B------:R-:W-:Y:S02]  /*4f40*/  LEA.HI.X.SX32 R3, R63, R55, 0x1, P5 ;  /* 0x000000373f037211 */ /* 0x000fe400028f0eff */
[CC--:B------:R-:W-:Y:S02]  /*4f50*/  LEA R34, P5, R61.reuse, R53.reuse, 0x1 ;  /* 0x000000353d227211 */ /* 0x0c0fe400078a08ff */
[----:B-1----:R-:W-:Y:S01]  /*4f60*/  LEA R4, P6, R62, R53, 0x1 ;  /* 0x000000353e047211 */ /* 0x002fe200078c08ff */
[----:B------:R1:W-:Y:S01]  /*4f70*/  @P4 STG.E.U16 desc[UR14][R2.64], R39 ;  /* 0x0000002702004986 */ /* 0x0003e2000c10150e */
[----:B------:R-:W-:-:S02]  /*4f80*/  LEA.HI.X.SX32 R35, R61, R55, 0x1, P5 ;  /* 0x000000373d237211 */ /* 0x000fc400028f0eff */
[----:B------:R-:W-:Y:S02]  /*4f90*/  LEA.HI.X.SX32 R5, R62, R55, 0x1, P6 ;  /* 0x000000373e057211 */ /* 0x000fe400030f0eff */
[C---:B------:R-:W-:Y:S01]  /*4fa0*/  ISETP.LT.AND P2, PT, R59.reuse, UR7, !P0 ;  /* 0x000000073b007c0c */ /* 0x040fe2000c741270 */
[----:B------:R-:W-:Y:S01]  /*4fb0*/  IMAD R59, R59, UR6, RZ ;  /* 0x000000063b3b7c24 */ /* 0x000fe2000f8e02ff */
[----:B------:R-:W-:Y:S01]  /*4fc0*/  ISETP.LT.AND P4, PT, R58, UR7, !P0 ;  /* 0x000000073a007c0c */ /* 0x000fe2000c781270 */
[----:B------:R4:W-:Y:S01]  /*4fd0*/  @P3 STG.E.U16 desc[UR14][R4.64], R28 ;  /* 0x0000001c04003986 */ /* 0x0009e2000c10150e */
[C---:B------:R-:W-:Y:S01]  /*4fe0*/  ISETP.LT.AND P3, PT, R60.reuse, UR7, !P0 ;  /* 0x000000073c007c0c */ /* 0x040fe2000c761270 */
[----:B------:R-:W-:Y:S01]  /*4ff0*/  IMAD R60, R60, UR6, RZ ;  /* 0x000000063c3c7c24 */ /* 0x000fe2000f8e02ff */
[----:B--2---:R-:W-:Y:S01]  /*5000*/  PRMT R32, R30, 0x7632, R32 ;  /* 0x000076321e207816 */ /* 0x004fe20000000020 */
[----:B------:R-:W-:Y:S01]  /*5010*/  @P1 STG.E.U16 desc[UR14][R34.64], R29 ;  /* 0x0000001d22001986 */ /* 0x000fe2000c10150e */
[----:B------:R-:W-:Y:S01]  /*5020*/  IMAD R58, R58, UR6, RZ ;  /* 0x000000063a3a7c24 */ /* 0x000fe2000f8e02ff */
[-C--:B-1----:R-:W-:Y:S01]  /*5030*/  LEA R2, P5, R59, R53.reuse, 0x1 ;  /* 0x000000353b027211 */ /* 0x082fe200078a08ff */
[----:B------:R-:W-:Y:S01]  /*5040*/  IMAD R0, R22, UR6, RZ ;  /* 0x0000000616007c24 */ /* 0x000fe2000f8e02ff */
[----:B------:R-:W-:-:S02]  /*5050*/  LEA R36, P1, R60, R53, 0x1 ;  /* 0x000000353c247211 */ /* 0x000fc400078208ff */
[-C--:B------:R-:W-:Y:S02]  /*5060*/  LEA.HI.X.SX32 R3, R59, R55.reuse, 0x1, P5 ;  /* 0x000000373b037211 */ /* 0x080fe400028f0eff */
[----:B------:R-:W-:Y:S02]  /*5070*/  LEA.HI.X.SX32 R37, R60, R55, 0x1, P1 ;  /* 0x000000373c257211 */ /* 0x000fe400008f0eff */
[C---:B------:R-:W-:Y:S01]  /*5080*/  ISETP.LT.AND P1, PT, R57.reuse, UR7, !P0 ;  /* 0x0000000739007c0c */ /* 0x040fe2000c721270 */
[----:B------:R-:W-:Y:S01]  /*5090*/  IMAD R57, R57, UR6, RZ ;  /* 0x0000000639397c24 */ /* 0x000fe2000f8e02ff */
[C---:B----4-:R-:W-:Y:S01]  /*50a0*/  LEA R4, P6, R58.reuse, R53, 0x1 ;  /* 0x000000353a047211 */ /* 0x050fe200078c08ff */
[----:B------:R-:W-:Y:S03]  /*50b0*/  @P3 STG.E.U16 desc[UR14][R36.64], R30 ;  /* 0x0000001e24003986 */ /* 0x000fe6000c10150e */
[----:B------:R-:W-:Y:S01]  /*50c0*/  LEA.HI.X.SX32 R5, R58, R55, 0x1, P6 ;  /* 0x000000373a057211 */ /* 0x000fe200030f0eff */
[----:B------:R1:W-:Y:S01]  /*50d0*/  @P2 STG.E.U16 desc[UR14][R2.64], R31 ;  /* 0x0000001f02002986 */ /* 0x0003e2000c10150e */
[----:B------:R-:W-:-:S02]  /*50e0*/  LEA R28, P3, R57, R53, 0x1 ;  /* 0x00000035391c7211 */ /* 0x000fc400078608ff */
[C---:B------:R-:W-:Y:S01]  /*50f0*/  ISETP.LT.AND P2, PT, R56.reuse, UR7, !P0 ;  /* 0x0000000738007c0c */ /* 0x040fe2000c741270 */
[----:B------:R-:W-:Y:S01]  /*5100*/  IMAD R56, R56, UR6, RZ ;  /* 0x0000000638387c24 */ /* 0x000fe2000f8e02ff */
[----:B------:R2:W-:Y:S01]  /*5110*/  @P4 STG.E.U16 desc[UR14][R4.64], R6 ;  /* 0x0000000604004986 */ /* 0x0005e2000c10150e */
[C---:B------:R-:W-:Y:S01]  /*5120*/  ISETP.LT.AND P4, PT, R23.reuse, UR7, !P0 ;  /* 0x0000000717007c0c */ /* 0x040fe2000c781270 */
[----:B------:R-:W-:Y:S01]  /*5130*/  IMAD R23, R23, UR6, RZ ;  /* 0x0000000617177c24 */ /* 0x000fe2000f8e02ff */
[----:B-1----:R-:W-:Y:S02]  /*5140*/  PRMT R3, R29, 0x7632, R3 ;  /* 0x000076321d037816 */ /* 0x002fe40000000003 */
[----:B------:R-:W-:Y:S02]  /*5150*/  LEA.HI.X.SX32 R29, R57, R55, 0x1, P3 ;  /* 0x00000037391d7211 */ /* 0x000fe400018f0eff */
[-C--:B------:R-:W-:Y:S01]  /*5160*/  LEA R2, P6, R56, R53.reuse, 0x1 ;  /* 0x0000003538027211 */ /* 0x080fe200078c08ff */
[----:B--2---:R-:W-:Y:S01]  /*5170*/  IMAD R6, R18, UR6, RZ ;  /* 0x0000000612067c24 */ /* 0x004fe2000f8e02ff */
[----:B------:R-:W-:Y:S01]  /*5180*/  ISETP.LT.AND P3, PT, R22, UR7, !P0 ;  /* 0x0000000716007c0c */ /* 0x000fe2000c761270 */
[----:B------:R1:W-:Y:S01]  /*5190*/  @P1 STG.E.U16 desc[UR14][R28.64], R3 ;  /* 0x000000031c001986 */ /* 0x0003e2000c10150e */
[C---:B------:R-:W-:Y:S01]  /*51a0*/  ISETP.LT.AND P1, PT, R21.reuse, UR7, !P0 ;  /* 0x0000000715007c0c */ /* 0x040fe2000c721270 */
[----:B------:R-:W-:Y:S01]  /*51b0*/  IMAD R21, R21, UR6, RZ ;  /* 0x0000000615157c24 */ /* 0x000fe2000f8e02ff */
[----:B------:R-:W-:-:S02]  /*51c0*/  LEA R4, P5, R23, R53, 0x1 ;  /* 0x0000003517047211 */ /* 0x000fc400078a08ff */
[----:B------:R-:W-:Y:S02]  /*51d0*/  PRMT R31, R31, 0x7632, R31 ;  /* 0x000076321f1f7816 */ /* 0x000fe4000000001f */
[-C--:B------:R-:W-:Y:S02]  /*51e0*/  LEA.HI.X.SX32 R5, R23, R55.reuse, 0x1, P5 ;  /* 0x0000003717057211 */ /* 0x080fe400028f0eff */
[----:B-1----:R-:W-:Y:S02]  /*51f0*/  LEA.HI.X.SX32 R3, R56, R55, 0x1, P6 ;  /* 0x0000003738037211 */ /* 0x002fe400030f0eff */
[CC--:B------:R-:W-:Y:S02]  /*5200*/  LEA R22, P6, R0.reuse, R53.reuse, 0x1 ;  /* 0x0000003500167211 */ /* 0x0c0fe400078c08ff */
[C---:B------:R-:W-:Y:S01]  /*5210*/  LEA R28, P5, R21.reuse, R53, 0x1 ;  /* 0x00000035151c7211 */ /* 0x040fe200078a08ff */
[----:B------:R1:W-:Y:S01]  /*5220*/  @P2 STG.E.U16 desc[UR14][R2.64], R32 ;  /* 0x0000002002002986 */ /* 0x0003e2000c10150e */
[-C--:B------:R-:W-:Y:S01]  /*5230*/  LEA.HI.X.SX32 R23, R0, R55.reuse, 0x1, P6 ;  /* 0x0000003700177211 */ /* 0x080fe200030f0eff */
[C---:B------:R-:W-:Y:S01]  /*5240*/  IMAD R0, R20.reuse, UR6, RZ ;  /* 0x0000000614007c24 */ /* 0x040fe2000f8e02ff */
[----:B------:R-:W-:Y:S01]  /*5250*/  ISETP.LT.AND P2, PT, R20, UR7, !P0 ;  /* 0x0000000714007c0c */ /* 0x000fe2000c741270 */
[----:B------:R2:W-:Y:S01]  /*5260*/  @P4 STG.E.U16 desc[UR14][R4.64], R31 ;  /* 0x0000001f04004986 */ /* 0x0005e2000c10150e */
[----:B------:R-:W-:-:S02]  /*5270*/  LEA.HI.X.SX32 R29, R21, R55, 0x1, P5 ;  /* 0x00000037151d7211 */ /* 0x000fc400028f0eff */
[C---:B------:R-:W-:Y:S01]  /*5280*/  LEA R20, P6, R0.reuse, R53, 0x1 ;  /* 0x0000003500147211 */ /* 0x040fe200078c08ff */
[----:B0-----:R0:W-:Y:S01]  /*5290*/  @P3 STG.E.U16 desc[UR14][R22.64], R24 ;  /* 0x0000001816003986 */ /* 0x0011e2000c10150e */
[C---:B------:R-:W-:Y:S01]  /*52a0*/  ISETP.LT.AND P3, PT, R19.reuse, UR7, !P0 ;  /* 0x0000000713007c0c */ /* 0x040fe2000c761270 */
[----:B------:R-:W-:Y:S01]  /*52b0*/  IMAD R19, R19, UR6, RZ ;  /* 0x0000000613137c24 */ /* 0x000fe2000f8e02ff */
[C---:B------:R-:W-:Y:S01]  /*52c0*/  ISETP.LT.AND P4, PT, R17.reuse, UR7, !P0 ;  /* 0x0000000711007c0c */ /* 0x040fe2000c781270 */
[----:B------:R4:W-:Y:S01]  /*52d0*/  @P1 STG.E.U16 desc[UR14][R28.64], R25 ;  /* 0x000000191c001986 */ /* 0x0009e2000c10150e */
[----:B------:R-:W-:Y:S01]  /*52e0*/  LEA.HI.X.SX32 R21, R0, R55, 0x1, P6 ;  /* 0x0000003700157211 */ /* 0x000fe200030f0eff */
[----:B------:R-:W-:Y:S01]  /*52f0*/  IMAD R17, R17, UR6, RZ ;  /* 0x0000000611117c24 */ /* 0x000fe2000f8e02ff */
[----:B------:R-:W-:Y:S01]  /*5300*/  ISETP.LT.AND P1, PT, R18, UR7, !P0 ;  /* 0x0000000712007c0c */ /* 0x000fe2000c721270 */
[----:B------:R-:W-:Y:S01]  /*5310*/  IMAD R0, R14, UR6, RZ ;  /* 0x000000060e007c24 */ /* 0x000fe2000f8e02ff */
[-C--:B-1----:R-:W-:Y:S01]  /*5320*/  LEA R2, P5, R19, R53.reuse, 0x1 ;  /* 0x0000003513027211 */ /* 0x082fe200078a08ff */
[----:B------:R-:W-:Y:S01]  /*5330*/  @P2 STG.E.U16 desc[UR14][R20.64], R26 ;  /* 0x0000001a14002986 */ /* 0x000fe2000c10150e */
[----:B--2---:R-:W-:-:S02]  /*5340*/  LEA R4, P6, R6, R53, 0x1 ;  /* 0x0000003506047211 */ /* 0x004fc400078c08ff */
[----:B------:R-:W-:Y:S02]  /*5350*/  LEA R18, P2, R17, R53, 0x1 ;  /* 0x0000003511127211 */ /* 0x000fe400078408ff */
[-C--:B------:R-:W-:Y:S02]  /*5360*/  LEA.HI.X.SX32 R3, R19, R55.reuse, 0x1, P5 ;  /* 0x0000003713037211 */ /* 0x080fe400028f0eff */
[----:B0-----:R-:W-:Y:S02]  /*5370*/  PRMT R24, R24, 0x7632, R24 ;  /* 0x0000763218187816 */ /* 0x001fe40000000018 */
[-C--:B------:R-:W-:Y:S01]  /*5380*/  LEA.HI.X.SX32 R5, R6, R55.reuse, 0x1, P6 ;  /* 0x0000003706057211 */ /* 0x080fe200030f0eff */
[----:B------:R0:W-:Y:S01]  /*5390*/  @P3 STG.E.U16 desc[UR14][R2.64], R27 ;  /* 0x0000001b02003986 */ /* 0x0001e2000c10150e */
[----:B------:R-:W-:Y:S02]  /*53a0*/  LEA.HI.X.SX32 R19, R17, R55, 0x1, P2 ;  /* 0x0000003711137211 */ /* 0x000fe400010f0eff */
[----:B----4-:R-:W-:Y:S01]  /*53b0*/  PRMT R25, R25, 0x7632, R25 ;  /* 0x0000763219197816 */ /* 0x010fe20000000019 */
[----:B------:R1:W-:Y:S01]  /*53c0*/  @P1 STG.E.U16 desc[UR14][R4.64], R24 ;  /* 0x0000001804001986 */ /* 0x0003e2000c10150e */
[C---:B------:R-:W-:Y:S01]  /*53d0*/  ISETP.LT.AND P2, PT, R16.reuse, UR7, !P0 ;  /* 0x0000000710007c0c */ /* 0x040fe2000c741270 */
[----:B------:R-:W-:Y:S01]  /*53e0*/  IMAD R16, R16, UR6, RZ ;  /* 0x0000000610107c24 */ /* 0x000fe2000f8e02ff */
[----:B------:R-:W-:Y:S01]  /*53f0*/  ISETP.LT.AND P1, PT, R13, UR7, !P0 ;  /* 0x000000070d007c0c */ /* 0x000fe2000c721270 */
[----:B------:R2:W-:Y:S01]  /*5400*/  @P4 STG.E.U16 desc[UR14][R18.64], R25 ;  /* 0x0000001912004986 */ /* 0x0005e2000c10150e */
[C---:B------:R-:W-:Y:S01]  /*5410*/  ISETP.LT.AND P4, PT, R15.reuse, UR7, !P0 ;  /* 0x000000070f007c0c */ /* 0x040fe2000c781270 */
[----:B------:R-:W-:Y:S01]  /*5420*/  IMAD R15, R15, UR6, RZ ;  /* 0x000000060f0f7c24 */ /* 0x000fe2000f8e02ff */
[----:B------:R-:W-:Y:S01]  /*5430*/  ISETP.LT.AND P3, PT, R14, UR7, !P0 ;  /* 0x000000070e007c0c */ /* 0x000fe2000c761270 */
[----:B------:R-:W-:Y:S01]  /*5440*/  IMAD R13, R13, UR6, RZ ;  /* 0x000000060d0d7c24 */ /* 0x000fe2000f8e02ff */
[----:B0-----:R-:W-:-:S02]  /*5450*/  LEA R2, P6, R16, R53, 0x1 ;  /* 0x0000003510027211 */ /* 0x001fc400078c08ff */
[----:B------:R-:W-:Y:S02]  /*5460*/  PRMT R6, R26, 0x7632, R6 ;  /* 0x000076321a067816 */ /* 0x000fe40000000006 */
[----:B-1----:R-:W-:Y:S02]  /*5470*/  LEA R4, P5, R15, R53, 0x1 ;  /* 0x000000350f047211 */ /* 0x002fe400078a08ff */
[-C--:B------:R-:W-:Y:S01]  /*5480*/  LEA.HI.X.SX32 R3, R16, R55.reuse, 0x1, P6 ;  /* 0x0000003710037211 */ /* 0x080fe200030f0eff */
[----:B--2---:R-:W-:Y:S01]  /*5490*/  IMAD R18, R8, UR6, RZ ;  /* 0x0000000608127c24 */ /* 0x004fe2000f8e02ff */
[----:B------:R-:W-:Y:S01]  /*54a0*/  PRMT R27, R27, 0x7632, R27 ;  /* 0x000076321b1b7816 */ /* 0x000fe2000000001b */
[----:B------:R-:W-:Y:S01]  /*54b0*/  IMAD R19, R7, UR6, RZ ;  /* 0x0000000607137c24 */ /* 0x000fe2000f8e02ff */
[----:B------:R-:W-:Y:S01]  /*54c0*/  LEA.HI.X.SX32 R5, R15, R55, 0x1, P5 ;  /* 0x000000370f057211 */ /* 0x000fe200028f0eff */
[----:B------:R-:W-:Y:S01]  /*54d0*/  @P2 STG.E.U16 desc[UR14][R2.64], R6 ;  /* 0x0000000602002986 */ /* 0x000fe2000c10150e */
[----:B------:R-:W-:-:S02]  /*54e0*/  LEA R14, P6, R0, R53, 0x1 ;  /* 0x00000035000e7211 */ /* 0x000fc400078c08ff */
[C---:B------:R-:W-:Y:S01]  /*54f0*/  LEA R16, P5, R13.reuse, R53, 0x1 ;  /* 0x000000350d107211 */ /* 0x040fe200078a08ff */
[----:B------:R0:W-:Y:S01]  /*5500*/  @P4 STG.E.U16 desc[UR14][R4.64], R27 ;  /* 0x0000001b04004986 */ /* 0x0001e2000c10150e */
[-C--:B------:R-:W-:Y:S01]  /*5510*/  LEA.HI.X.SX32 R15, R0, R55.reuse, 0x1, P6 ;  /* 0x00000037000f7211 */ /* 0x080fe200030f0eff */
[----:B------:R-:W-:Y:S01]  /*5520*/  IMAD R0, R10, UR6, RZ ;  /* 0x000000060a007c24 */ /* 0x000fe2000f8e02ff */
[----:B------:R-:W-:Y:S02]  /*5530*/  LEA.HI.X.SX32 R17, R13, R55, 0x1, P5 ;  /* 0x000000370d117211 */ /* 0x000fe400028f0eff */
[C---:B------:R-:W-:Y:S01]  /*5540*/  ISETP.LT.AND P4, PT, R11.reuse, UR7, !P0 ;  /* 0x000000070b007c0c */ /* 0x040fe2000c781270 */
[----:B------:R-:W-:Y:S01]  /*5550*/  IMAD R11, R11, UR6, RZ ;  /* 0x000000060b0b7c24 */ /* 0x000fe2000f8e02ff */
[----:B---3--:R1:W-:Y:S01]  /*5560*/  @P3 STG.E.U16 desc[UR14][R14.64], R44 ;  /* 0x0000002c0e003986 */ /* 0x0083e2000c10150e */
[C---:B------:R-:W-:Y:S01]  /*5570*/  ISETP.LT.AND P5, PT, R12.reuse, UR7, !P0 ;  /* 0x000000070c007c0c */ /* 0x040fe2000c7a1270 */
[----:B------:R-:W-:Y:S01]  /*5580*/  IMAD R12, R12, UR6, RZ ;  /* 0x000000060c0c7c24 */ /* 0x000fe2000f8e02ff */
[----:B------:R-:W-:Y:S01]  /*5590*/  ISETP.LT.AND P3, PT, R10, UR7, !P0 ;  /* 0x000000070a007c0c */ /* 0x000fe2000c761270 */
[----:B------:R2:W-:Y:S01]  /*55a0*/  @P1 STG.E.U16 desc[UR14][R16.64], R45 ;  /* 0x0000002d10001986 */ /* 0x0005e2000c10150e */
[-C--:B0-----:R-:W-:Y:S01]  /*55b0*/  LEA R4, P1, R11, R53.reuse, 0x1 ;  /* 0x000000350b047211 */ /* 0x081fe200078208ff */
[----:B------:R-:W-:Y:S01]  /*55c0*/  IMAD R6, R9, UR6, RZ ;  /* 0x0000000609067c24 */ /* 0x000fe2000f8e02ff */
[----:B------:R-:W-:-:S02]  /*55d0*/  LEA R10, P2, R0, R53, 0x1 ;  /* 0x00000035000a7211 */ /* 0x000fc400078408ff */
[----:B------:R-:W-:Y:S02]  /*55e0*/  LEA.HI.X.SX32 R5, R11, R55, 0x1, P1 ;  /* 0x000000370b057211 */ /* 0x000fe400008f0eff */
[-C--:B------:R-:W-:Y:S02]  /*55f0*/  LEA R2, P6, R12, R53.reuse, 0x1 ;  /* 0x000000350c027211 */ /* 0x080fe400078c08ff */
[----:B-1----:R-:W-:Y:S02]  /*5600*/  LEA R14, P1, R18, R53, 0x1 ;  /* 0x00000035120e7211 */ /* 0x002fe400078208ff */
[-C--:B------:R-:W-:Y:S02]  /*5610*/  LEA.HI.X.SX32 R11, R0, R55.reuse, 0x1, P2 ;  /* 0x00000037000b7211 */ /* 0x080fe400010f0eff */
[----:B------:R-:W-:Y:S02]  /*5620*/  ISETP.LT.AND P2, PT, R9, UR7, !P0 ;  /* 0x0000000709007c0c */ /* 0x000fe4000c741270 */
[----:B------:R-:W-:-:S02]  /*5630*/  LEA.HI.X.SX32 R15, R18, R55, 0x1, P1 ;  /* 0x00000037120f7211 */ /* 0x000fc400008f0eff */
[----:B------:R-:W-:Y:S02]  /*5640*/  ISETP.LT.AND P1, PT, R8, UR7, !P0 ;  /* 0x0000000708007c0c */ /* 0x000fe4000c721270 */
[----:B------:R-:W-:Y:S02]  /*5650*/  ISETP.LT.AND P0, PT, R7, UR7, !P0 ;  /* 0x0000000707007c0c */ /* 0x000fe4000c701270 */
[----:B------:R-:W-:Y:S02]  /*5660*/  LEA.HI.X.SX32 R3, R12, R55, 0x1, P6 ;  /* 0x000000370c037211 */ /* 0x000fe400030f0eff */
[----:B------:R-:W-:Y:S02]  /*5670*/  LEA R12, P6, R6, R53, 0x1 ;  /* 0x00000035060c7211 */ /* 0x000fe400078c08ff */
[----:B------:R-:W-:Y:S01]  /*5680*/  PRMT R44, R44, 0x7632, R44 ;  /* 0x000076322c2c7816 */ /* 0x000fe2000000002c */
[----:B------:R0:W-:Y:S01]  /*5690*/  @P5 STG.E.U16 desc[UR14][R2.64], R46 ;  /* 0x0000002e02005986 */ /* 0x0001e2000c10150e */
[----:B------:R-:W-:-:S02]  /*56a0*/  LEA.HI.X.SX32 R13, R6, R55, 0x1, P6 ;  /* 0x00000037060d7211 */ /* 0x000fc400030f0eff */
[----:B--2---:R-:W-:Y:S01]  /*56b0*/  PRMT R45, R45, 0x7632, R45 ;  /* 0x000076322d2d7816 */ /* 0x004fe2000000002d */
[----:B------:R0:W-:Y:S01]  /*56c0*/  @P4 STG.E.U16 desc[UR14][R4.64], R47 ;  /* 0x0000002f04004986 */ /* 0x0001e2000c10150e */
[----:B------:R-:W-:Y:S02]  /*56d0*/  PRMT R0, R46, 0x7632, R0 ;  /* 0x000076322e007816 */ /* 0x000fe40000000000 */
[C---:B------:R-:W-:Y:S01]  /*56e0*/  LEA R6, P6, R19.reuse, R53, 0x1 ;  /* 0x0000003513067211 */ /* 0x040fe200078c08ff */
[----:B------:R0:W-:Y:S03]  /*56f0*/  @P3 STG.E.U16 desc[UR14][R10.64], R44 ;  /* 0x0000002c0a003986 */ /* 0x0001e6000c10150e */
[----:B------:R-:W-:Y:S01]  /*5700*/  LEA.HI.X.SX32 R7, R19, R55, 0x1, P6 ;  /* 0x0000003713077211 */ /* 0x000fe200030f0eff */
[----:B------:R0:W-:Y:S04]  /*5710*/  @P2 STG.E.U16 desc[UR14][R12.64], R45 ;  /* 0x0000002d0c002986 */ /* 0x0001e8000c10150e */
[----:B------:R0:W-:Y:S01]  /*5720*/  @P1 STG.E.U16 desc[UR14][R14.64], R0 ;  /* 0x000000000e001986 */ /* 0x0001e2000c10150e */
[----:B------:R-:W-:Y:S05]  /*5730*/  @!P0 EXIT ;  /* 0x000000000000894d */ /* 0x000fea0003800000 */
[----:B0-----:R-:W-:-:S05]  /*5740*/  PRMT R3, R47, 0x7632, R3 ;  /* 0x000076322f037816 */ /* 0x001fca0000000003 */
[----:B------:R-:W-:Y:S01]  /*5750*/  STG.E.U16 desc[UR14][R6.64], R3 ;  /* 0x0000000306007986 */ /* 0x000fe2000c10150e */
[----:B------:R-:W-:Y:S05]  /*5760*/  EXIT ;  /* 0x000000000000794d */ /* 0x000fea0003800000 */
.L_x_2:
[----:B------:R-:W-:-:S00]  /*5770*/  BRA `(.L_x_2) ;  /* 0xfffffffc00fc7947 */ /* 0x000fc0000383ffff */
[----:B------:R-:W-:-:S00]  /*5780*/  NOP ;  /* 0x0000000000007918 */ /* 0x000fc00000000000 */
[----:B------:R-:W-:-:S00]  /*5790*/  NOP ;  /* 0x0000000000007918 */ /* 0x000fc00000000000 */
[----:B------:R-:W-:-:S00]  /*57a0*/  NOP ;  /* 0x0000000000007918 */ /* 0x000fc00000000000 */
[----:B------:R-:W-:-:S00]  /*57b0*/  NOP ;  /* 0x0000000000007918 */ /* 0x000fc00000000000 */
[----:B------:R-:W-:-:S00]  /*57c0*/  NOP ;  /* 0x0000000000007918 */ /* 0x000fc00000000000 */
[----:B------:R-:W-:-:S00]  /*57d0*/  NOP ;  /* 0x0000000000007918 */ /* 0x000fc00000000000 */
[----:B------:R-:W-:-:S00]  /*57e0*/  NOP ;  /* 0x0000000000007918 */ /* 0x000fc00000000000 */
[----:B------:R-:W-:-:S00]  /*57f0*/  NOP ;  /* 0x0000000000007918 */ /* 0x000fc00000000000 */
.L_x_3:


//--------------------- .nv.shared.matmul_kernel  --------------------------
	.section	.nv.shared.matmul_kernel,"aw",@nobits
	.sectionflags	@""
	.align	16
	.zero		1024


//--------------------- .nv.shared.reserved.0     --------------------------
	.section	.nv.shared.reserved.0,"aw",@nobits
	.weak		__nv_reservedSMEM_offset_0_alias
	.size		__nv_reservedSMEM_offset_0_alias, 0, 0
	.other		__nv_reservedSMEM_offset_0_alias,@"STO_CUDA_RESERVED_SHARED STV_DEFAULT"
__nv_reservedSMEM_offset_0_alias:
	.zero		0


//--------------------- .nv.constant0.matmul_kernel --------------------------
	.section	.nv.constant0.matmul_kernel,"a",@progbits
	.sectionflags	@""
	.align	4
.nv.constant0.matmul_kernel:
	.zero		608


//--------------------- SYMBOLS --------------------------

	.type		.nv.reservedSmem.offset0,@object
	.size		.nv.reservedSmem.offset0,0x4
